//
// Generated by NVIDIA NVVM Compiler
//
// Compiler Build ID: CL-36424714
// Cuda compilation tools, release 13.0, V13.0.88
// Based on NVVM 20.0.0
//

.version 9.0
.target sm_100
.address_size 64

	// .globl	_Z12shuf_8192_32PKjPj
// _ZZ12shuf_8192_32PKjPjE4smem has been demoted
// _ZZ12shuf_8192_16PKjPjE4smem has been demoted
// _ZZ11shuf_8192_8PKjPjE4smem has been demoted

.visible .entry _Z12shuf_8192_32PKjPj(
	.param .u64 .ptr .align 1 _Z12shuf_8192_32PKjPj_param_0,
	.param .u64 .ptr .align 1 _Z12shuf_8192_32PKjPj_param_1
)
{
	.reg .pred 	%p<65>;
	.reg .b32 	%r<124>;
	.reg .b64 	%rd<9>;
	// demoted variable
	.shared .align 4 .b8 _ZZ12shuf_8192_32PKjPjE4smem[4224];
	ld.param.u64 	%rd1, [_Z12shuf_8192_32PKjPj_param_0];
	ld.param.u64 	%rd2, [_Z12shuf_8192_32PKjPj_param_1];
	cvta.to.global.u64 	%rd3, %rd1;
	mov.u32 	%r1, %tid.x;
	mov.u32 	%r2, %tid.y;
	shl.b32 	%r3, %r2, 6;
	add.s32 	%r4, %r3, %r1;
	mov.u32 	%r5, %ctaid.x;
	shl.b32 	%r6, %r5, 11;
	add.s32 	%r7, %r4, %r6;
	mov.u32 	%r8, %ctaid.y;
	shl.b32 	%r9, %r8, 5;
	add.s32 	%r10, %r7, %r9;
	mul.wide.u32 	%rd4, %r10, 4;
	add.s64 	%rd5, %rd3, %rd4;
	ld.global.nc.u32 	%r11, [%rd5];
	mov.u32 	%r12, _ZZ12shuf_8192_32PKjPjE4smem;
	mad.lo.s32 	%r13, %r2, 132, %r12;
	shl.b32 	%r14, %r1, 2;
	add.s32 	%r15, %r13, %r14;
	st.shared.u32 	[%r15], %r11;
	bar.sync 	0;
	mad.lo.s32 	%r16, %r1, 132, %r12;
	shl.b32 	%r17, %r2, 2;
	add.s32 	%r18, %r16, %r17;
	ld.shared.u32 	%r19, [%r18];
	bar.sync 	0;
	shl.b32 	%r20, %r2, 7;
	sub.s32 	%r21, %r13, %r20;
	and.b32  	%r22, %r19, 1;
	setp.eq.b32 	%p1, %r22, 1;
	mov.b32 	%r23, -1;
	vote.sync.ballot.b32 	%r24, %p1, %r23;
	st.shared.u32 	[%r21], %r24;
	shr.u32 	%r25, %r19, 1;
	and.b32  	%r26, %r25, 1;
	setp.eq.b32 	%p3, %r26, 1;
	vote.sync.ballot.b32 	%r27, %p3, %r23;
	st.shared.u32 	[%r21+132], %r27;
	shr.u32 	%r28, %r19, 2;
	and.b32  	%r29, %r28, 1;
	setp.eq.b32 	%p5, %r29, 1;
	vote.sync.ballot.b32 	%r30, %p5, %r23;
	st.shared.u32 	[%r21+264], %r30;
	shr.u32 	%r31, %r19, 3;
	and.b32  	%r32, %r31, 1;
	setp.eq.b32 	%p7, %r32, 1;
	vote.sync.ballot.b32 	%r33, %p7, %r23;
	st.shared.u32 	[%r21+396], %r33;
	shr.u32 	%r34, %r19, 4;
	and.b32  	%r35, %r34, 1;
	setp.eq.b32 	%p9, %r35, 1;
	vote.sync.ballot.b32 	%r36, %p9, %r23;
	st.shared.u32 	[%r21+528], %r36;
	shr.u32 	%r37, %r19, 5;
	and.b32  	%r38, %r37, 1;
	setp.eq.b32 	%p11, %r38, 1;
	vote.sync.ballot.b32 	%r39, %p11, %r23;
	st.shared.u32 	[%r21+660], %r39;
	shr.u32 	%r40, %r19, 6;
	and.b32  	%r41, %r40, 1;
	setp.eq.b32 	%p13, %r41, 1;
	vote.sync.ballot.b32 	%r42, %p13, %r23;
	st.shared.u32 	[%r21+792], %r42;
	shr.u32 	%r43, %r19, 7;
	and.b32  	%r44, %r43, 1;
	setp.eq.b32 	%p15, %r44, 1;
	vote.sync.ballot.b32 	%r45, %p15, %r23;
	st.shared.u32 	[%r21+924], %r45;
	shr.u32 	%r46, %r19, 8;
	and.b32  	%r47, %r46, 1;
	setp.eq.b32 	%p17, %r47, 1;
	vote.sync.ballot.b32 	%r48, %p17, %r23;
	st.shared.u32 	[%r21+1056], %r48;
	shr.u32 	%r49, %r19, 9;
	and.b32  	%r50, %r49, 1;
	setp.eq.b32 	%p19, %r50, 1;
	vote.sync.ballot.b32 	%r51, %p19, %r23;
	st.shared.u32 	[%r21+1188], %r51;
	shr.u32 	%r52, %r19, 10;
	and.b32  	%r53, %r52, 1;
	setp.eq.b32 	%p21, %r53, 1;
	vote.sync.ballot.b32 	%r54, %p21, %r23;
	st.shared.u32 	[%r21+1320], %r54;
	shr.u32 	%r55, %r19, 11;
	and.b32  	%r56, %r55, 1;
	setp.eq.b32 	%p23, %r56, 1;
	vote.sync.ballot.b32 	%r57, %p23, %r23;
	st.shared.u32 	[%r21+1452], %r57;
	shr.u32 	%r58, %r19, 12;
	and.b32  	%r59, %r58, 1;
	setp.eq.b32 	%p25, %r59, 1;
	vote.sync.ballot.b32 	%r60, %p25, %r23;
	st.shared.u32 	[%r21+1584], %r60;
	shr.u32 	%r61, %r19, 13;
	and.b32  	%r62, %r61, 1;
	setp.eq.b32 	%p27, %r62, 1;
	vote.sync.ballot.b32 	%r63, %p27, %r23;
	st.shared.u32 	[%r21+1716], %r63;
	shr.u32 	%r64, %r19, 14;
	and.b32  	%r65, %r64, 1;
	setp.eq.b32 	%p29, %r65, 1;
	vote.sync.ballot.b32 	%r66, %p29, %r23;
	st.shared.u32 	[%r21+1848], %r66;
	shr.u32 	%r67, %r19, 15;
	and.b32  	%r68, %r67, 1;
	setp.eq.b32 	%p31, %r68, 1;
	vote.sync.ballot.b32 	%r69, %p31, %r23;
	st.shared.u32 	[%r21+1980], %r69;
	shr.u32 	%r70, %r19, 16;
	and.b32  	%r71, %r70, 1;
	setp.eq.b32 	%p33, %r71, 1;
	vote.sync.ballot.b32 	%r72, %p33, %r23;
	st.shared.u32 	[%r21+2112], %r72;
	shr.u32 	%r73, %r19, 17;
	and.b32  	%r74, %r73, 1;
	setp.eq.b32 	%p35, %r74, 1;
	vote.sync.ballot.b32 	%r75, %p35, %r23;
	st.shared.u32 	[%r21+2244], %r75;
	shr.u32 	%r76, %r19, 18;
	and.b32  	%r77, %r76, 1;
	setp.eq.b32 	%p37, %r77, 1;
	vote.sync.ballot.b32 	%r78, %p37, %r23;
	st.shared.u32 	[%r21+2376], %r78;
	shr.u32 	%r79, %r19, 19;
	and.b32  	%r80, %r79, 1;
	setp.eq.b32 	%p39, %r80, 1;
	vote.sync.ballot.b32 	%r81, %p39, %r23;
	st.shared.u32 	[%r21+2508], %r81;
	shr.u32 	%r82, %r19, 20;
	and.b32  	%r83, %r82, 1;
	setp.eq.b32 	%p41, %r83, 1;
	vote.sync.ballot.b32 	%r84, %p41, %r23;
	st.shared.u32 	[%r21+2640], %r84;
	shr.u32 	%r85, %r19, 21;
	and.b32  	%r86, %r85, 1;
	setp.eq.b32 	%p43, %r86, 1;
	vote.sync.ballot.b32 	%r87, %p43, %r23;
	st.shared.u32 	[%r21+2772], %r87;
	shr.u32 	%r88, %r19, 22;
	and.b32  	%r89, %r88, 1;
	setp.eq.b32 	%p45, %r89, 1;
	vote.sync.ballot.b32 	%r90, %p45, %r23;
	st.shared.u32 	[%r21+2904], %r90;
	shr.u32 	%r91, %r19, 23;
	and.b32  	%r92, %r91, 1;
	setp.eq.b32 	%p47, %r92, 1;
	vote.sync.ballot.b32 	%r93, %p47, %r23;
	st.shared.u32 	[%r21+3036], %r93;
	shr.u32 	%r94, %r19, 24;
	and.b32  	%r95, %r94, 1;
	setp.eq.b32 	%p49, %r95, 1;
	vote.sync.ballot.b32 	%r96, %p49, %r23;
	st.shared.u32 	[%r21+3168], %r96;
	shr.u32 	%r97, %r19, 25;
	and.b32  	%r98, %r97, 1;
	setp.eq.b32 	%p51, %r98, 1;
	vote.sync.ballot.b32 	%r99, %p51, %r23;
	st.shared.u32 	[%r21+3300], %r99;
	shr.u32 	%r100, %r19, 26;
	and.b32  	%r101, %r100, 1;
	setp.eq.b32 	%p53, %r101, 1;
	vote.sync.ballot.b32 	%r102, %p53, %r23;
	st.shared.u32 	[%r21+3432], %r102;
	shr.u32 	%r103, %r19, 27;
	and.b32  	%r104, %r103, 1;
	setp.eq.b32 	%p55, %r104, 1;
	vote.sync.ballot.b32 	%r105, %p55, %r23;
	st.shared.u32 	[%r21+3564], %r105;
	shr.u32 	%r106, %r19, 28;
	and.b32  	%r107, %r106, 1;
	setp.eq.b32 	%p57, %r107, 1;
	vote.sync.ballot.b32 	%r108, %p57, %r23;
	st.shared.u32 	[%r21+3696], %r108;
	shr.u32 	%r109, %r19, 29;
	and.b32  	%r110, %r109, 1;
	setp.eq.b32 	%p59, %r110, 1;
	vote.sync.ballot.b32 	%r111, %p59, %r23;
	st.shared.u32 	[%r21+3828], %r111;
	shr.u32 	%r112, %r19, 30;
	and.b32  	%r113, %r112, 1;
	setp.eq.b32 	%p61, %r113, 1;
	vote.sync.ballot.b32 	%r114, %p61, %r23;
	st.shared.u32 	[%r21+3960], %r114;
	shr.u32 	%r115, %r19, 31;
	and.b32  	%r116, %r115, 1;
	setp.eq.b32 	%p63, %r116, 1;
	vote.sync.ballot.b32 	%r117, %p63, %r23;
	st.shared.u32 	[%r21+4092], %r117;
	cvta.to.global.u64 	%rd6, %rd2;
	ld.shared.u32 	%r118, [%r18];
	shl.b32 	%r119, %r2, 5;
	sub.s32 	%r120, %r4, %r119;
	shl.b32 	%r121, %r8, 10;
	add.s32 	%r122, %r120, %r121;
	add.s32 	%r123, %r122, %r6;
	mul.wide.u32 	%rd7, %r123, 4;
	add.s64 	%rd8, %rd6, %rd7;
	st.global.u32 	[%rd8], %r118;
	ret;

}
	// .globl	_Z12shuf_8192_16PKjPj
.visible .entry _Z12shuf_8192_16PKjPj(
	.param .u64 .ptr .align 1 _Z12shuf_8192_16PKjPj_param_0,
	.param .u64 .ptr .align 1 _Z12shuf_8192_16PKjPj_param_1
)
{
	.reg .pred 	%p<65>;
	.reg .b32 	%r<142>;
	.reg .b64 	%rd<9>;
	// demoted variable
	.shared .align 4 .b8 _ZZ12shuf_8192_16PKjPjE4smem[4224];
	ld.param.u64 	%rd1, [_Z12shuf_8192_16PKjPj_param_0];
	ld.param.u64 	%rd2, [_Z12shuf_8192_16PKjPj_param_1];
	cvta.to.global.u64 	%rd3, %rd1;
	mov.u32 	%r1, %tid.y;
	mov.u32 	%r2, %tid.x;
	shl.b32 	%r3, %r1, 1;
	and.b32  	%r4, %r3, 2016;
	shl.b32 	%r5, %r1, 7;
	and.b32  	%r6, %r5, 1920;
	mov.u32 	%r7, %ctaid.x;
	shl.b32 	%r8, %r7, 11;
	mov.u32 	%r9, %ctaid.y;
	shl.b32 	%r10, %r9, 6;
	or.b32  	%r11, %r8, %r2;
	add.s32 	%r12, %r11, %r10;
	add.s32 	%r13, %r12, %r4;
	add.s32 	%r14, %r13, %r6;
	mul.wide.u32 	%rd4, %r14, 4;
	add.s64 	%rd5, %rd3, %rd4;
	ld.global.nc.u32 	%r15, [%rd5];
	mov.u32 	%r16, _ZZ12shuf_8192_16PKjPjE4smem;
	mad.lo.s32 	%r17, %r1, 132, %r16;
	shl.b32 	%r18, %r2, 2;
	add.s32 	%r19, %r17, %r18;
	st.shared.u32 	[%r19], %r15;
	bar.sync 	0;
	mad.lo.s32 	%r20, %r2, 132, %r16;
	shl.b32 	%r21, %r1, 2;
	add.s32 	%r22, %r20, %r21;
	ld.shared.u32 	%r23, [%r22];
	bar.sync 	0;
	sub.s32 	%r24, %r17, %r5;
	and.b32  	%r25, %r23, 1;
	setp.eq.b32 	%p1, %r25, 1;
	mov.b32 	%r26, -1;
	vote.sync.ballot.b32 	%r27, %p1, %r26;
	st.shared.u32 	[%r24], %r27;
	shr.u32 	%r28, %r23, 1;
	and.b32  	%r29, %r28, 1;
	setp.eq.b32 	%p3, %r29, 1;
	vote.sync.ballot.b32 	%r30, %p3, %r26;
	st.shared.u32 	[%r24+132], %r30;
	shr.u32 	%r31, %r23, 2;
	and.b32  	%r32, %r31, 1;
	setp.eq.b32 	%p5, %r32, 1;
	vote.sync.ballot.b32 	%r33, %p5, %r26;
	st.shared.u32 	[%r24+264], %r33;
	shr.u32 	%r34, %r23, 3;
	and.b32  	%r35, %r34, 1;
	setp.eq.b32 	%p7, %r35, 1;
	vote.sync.ballot.b32 	%r36, %p7, %r26;
	st.shared.u32 	[%r24+396], %r36;
	shr.u32 	%r37, %r23, 4;
	and.b32  	%r38, %r37, 1;
	setp.eq.b32 	%p9, %r38, 1;
	vote.sync.ballot.b32 	%r39, %p9, %r26;
	st.shared.u32 	[%r24+528], %r39;
	shr.u32 	%r40, %r23, 5;
	and.b32  	%r41, %r40, 1;
	setp.eq.b32 	%p11, %r41, 1;
	vote.sync.ballot.b32 	%r42, %p11, %r26;
	st.shared.u32 	[%r24+660], %r42;
	shr.u32 	%r43, %r23, 6;
	and.b32  	%r44, %r43, 1;
	setp.eq.b32 	%p13, %r44, 1;
	vote.sync.ballot.b32 	%r45, %p13, %r26;
	st.shared.u32 	[%r24+792], %r45;
	shr.u32 	%r46, %r23, 7;
	and.b32  	%r47, %r46, 1;
	setp.eq.b32 	%p15, %r47, 1;
	vote.sync.ballot.b32 	%r48, %p15, %r26;
	st.shared.u32 	[%r24+924], %r48;
	shr.u32 	%r49, %r23, 8;
	and.b32  	%r50, %r49, 1;
	setp.eq.b32 	%p17, %r50, 1;
	vote.sync.ballot.b32 	%r51, %p17, %r26;
	st.shared.u32 	[%r24+1056], %r51;
	shr.u32 	%r52, %r23, 9;
	and.b32  	%r53, %r52, 1;
	setp.eq.b32 	%p19, %r53, 1;
	vote.sync.ballot.b32 	%r54, %p19, %r26;
	st.shared.u32 	[%r24+1188], %r54;
	shr.u32 	%r55, %r23, 10;
	and.b32  	%r56, %r55, 1;
	setp.eq.b32 	%p21, %r56, 1;
	vote.sync.ballot.b32 	%r57, %p21, %r26;
	st.shared.u32 	[%r24+1320], %r57;
	shr.u32 	%r58, %r23, 11;
	and.b32  	%r59, %r58, 1;
	setp.eq.b32 	%p23, %r59, 1;
	vote.sync.ballot.b32 	%r60, %p23, %r26;
	st.shared.u32 	[%r24+1452], %r60;
	shr.u32 	%r61, %r23, 12;
	and.b32  	%r62, %r61, 1;
	setp.eq.b32 	%p25, %r62, 1;
	vote.sync.ballot.b32 	%r63, %p25, %r26;
	st.shared.u32 	[%r24+1584], %r63;
	shr.u32 	%r64, %r23, 13;
	and.b32  	%r65, %r64, 1;
	setp.eq.b32 	%p27, %r65, 1;
	vote.sync.ballot.b32 	%r66, %p27, %r26;
	st.shared.u32 	[%r24+1716], %r66;
	shr.u32 	%r67, %r23, 14;
	and.b32  	%r68, %r67, 1;
	setp.eq.b32 	%p29, %r68, 1;
	vote.sync.ballot.b32 	%r69, %p29, %r26;
	st.shared.u32 	[%r24+1848], %r69;
	shr.u32 	%r70, %r23, 15;
	and.b32  	%r71, %r70, 1;
	setp.eq.b32 	%p31, %r71, 1;
	vote.sync.ballot.b32 	%r72, %p31, %r26;
	st.shared.u32 	[%r24+1980], %r72;
	shr.u32 	%r73, %r23, 16;
	and.b32  	%r74, %r73, 1;
	setp.eq.b32 	%p33, %r74, 1;
	vote.sync.ballot.b32 	%r75, %p33, %r26;
	st.shared.u32 	[%r24+2112], %r75;
	shr.u32 	%r76, %r23, 17;
	and.b32  	%r77, %r76, 1;
	setp.eq.b32 	%p35, %r77, 1;
	vote.sync.ballot.b32 	%r78, %p35, %r26;
	st.shared.u32 	[%r24+2244], %r78;
	shr.u32 	%r79, %r23, 18;
	and.b32  	%r80, %r79, 1;
	setp.eq.b32 	%p37, %r80, 1;
	vote.sync.ballot.b32 	%r81, %p37, %r26;
	st.shared.u32 	[%r24+2376], %r81;
	shr.u32 	%r82, %r23, 19;
	and.b32  	%r83, %r82, 1;
	setp.eq.b32 	%p39, %r83, 1;
	vote.sync.ballot.b32 	%r84, %p39, %r26;
	st.shared.u32 	[%r24+2508], %r84;
	shr.u32 	%r85, %r23, 20;
	and.b32  	%r86, %r85, 1;
	setp.eq.b32 	%p41, %r86, 1;
	vote.sync.ballot.b32 	%r87, %p41, %r26;
	st.shared.u32 	[%r24+2640], %r87;
	shr.u32 	%r88, %r23, 21;
	and.b32  	%r89, %r88, 1;
	setp.eq.b32 	%p43, %r89, 1;
	vote.sync.ballot.b32 	%r90, %p43, %r26;
	st.shared.u32 	[%r24+2772], %r90;
	shr.u32 	%r91, %r23, 22;
	and.b32  	%r92, %r91, 1;
	setp.eq.b32 	%p45, %r92, 1;
	vote.sync.ballot.b32 	%r93, %p45, %r26;
	st.shared.u32 	[%r24+2904], %r93;
	shr.u32 	%r94, %r23, 23;
	and.b32  	%r95, %r94, 1;
	setp.eq.b32 	%p47, %r95, 1;
	vote.sync.ballot.b32 	%r96, %p47, %r26;
	st.shared.u32 	[%r24+3036], %r96;
	shr.u32 	%r97, %r23, 24;
	and.b32  	%r98, %r97, 1;
	setp.eq.b32 	%p49, %r98, 1;
	vote.sync.ballot.b32 	%r99, %p49, %r26;
	st.shared.u32 	[%r24+3168], %r99;
	shr.u32 	%r100, %r23, 25;
	and.b32  	%r101, %r100, 1;
	setp.eq.b32 	%p51, %r101, 1;
	vote.sync.ballot.b32 	%r102, %p51, %r26;
	st.shared.u32 	[%r24+3300], %r102;
	shr.u32 	%r103, %r23, 26;
	and.b32  	%r104, %r103, 1;
	setp.eq.b32 	%p53, %r104, 1;
	vote.sync.ballot.b32 	%r105, %p53, %r26;
	st.shared.u32 	[%r24+3432], %r105;
	shr.u32 	%r106, %r23, 27;
	and.b32  	%r107, %r106, 1;
	setp.eq.b32 	%p55, %r107, 1;
	vote.sync.ballot.b32 	%r108, %p55, %r26;
	st.shared.u32 	[%r24+3564], %r108;
	shr.u32 	%r109, %r23, 28;
	and.b32  	%r110, %r109, 1;
	setp.eq.b32 	%p57, %r110, 1;
	vote.sync.ballot.b32 	%r111, %p57, %r26;
	st.shared.u32 	[%r24+3696], %r111;
	shr.u32 	%r112, %r23, 29;
	and.b32  	%r113, %r112, 1;
	setp.eq.b32 	%p59, %r113, 1;
	vote.sync.ballot.b32 	%r114, %p59, %r26;
	st.shared.u32 	[%r24+3828], %r114;
	shr.u32 	%r115, %r23, 30;
	and.b32  	%r116, %r115, 1;
	setp.eq.b32 	%p61, %r116, 1;
	vote.sync.ballot.b32 	%r117, %p61, %r26;
	st.shared.u32 	[%r24+3960], %r117;
	shr.u32 	%r118, %r23, 31;
	and.b32  	%r119, %r118, 1;
	setp.eq.b32 	%p63, %r119, 1;
	vote.sync.ballot.b32 	%r120, %p63, %r26;
	st.shared.u32 	[%r24+4092], %r120;
	cvta.to.global.u64 	%rd6, %rd2;
	bar.sync 	0;
	and.b32  	%r121, %r2, 1008;
	mov.b32 	%r122, 65535;
	shl.b32 	%r123, %r122, %r121;
	shl.b32 	%r124, %r2, 1;
	and.b32  	%r125, %r124, 30;
	mad.lo.s32 	%r126, %r125, 132, %r16;
	add.s32 	%r127, %r126, %r21;
	ld.shared.u32 	%r128, [%r127];
	and.b32  	%r129, %r128, %r123;
	shr.u32 	%r130, %r129, %r121;
	ld.shared.u32 	%r131, [%r127+132];
	and.b32  	%r132, %r131, %r123;
	sub.s32 	%r133, 16, %r121;
	shl.b32 	%r134, %r132, %r133;
	or.b32  	%r135, %r134, %r130;
	shl.b32 	%r136, %r1, 4;
	shl.b32 	%r137, %r9, 10;
	add.s32 	%r138, %r136, %r2;
	add.s32 	%r139, %r138, %r137;
	add.s32 	%r140, %r139, %r8;
	mad.lo.s32 	%r141, %r121, 31, %r140;
	mul.wide.u32 	%rd7, %r141, 4;
	add.s64 	%rd8, %rd6, %rd7;
	st.global.u32 	[%rd8], %r135;
	ret;

}
	// .globl	_Z11shuf_8192_8PKjPj
.visible .entry _Z11shuf_8192_8PKjPj(
	.param .u64 .ptr .align 1 _Z11shuf_8192_8PKjPj_param_0,
	.param .u64 .ptr .align 1 _Z11shuf_8192_8PKjPj_param_1
)
{
	.reg .pred 	%p<70>;
	.reg .b32 	%r<180>;
	.reg .b64 	%rd<9>;
	// demoted variable
	.shared .align 4 .b8 _ZZ11shuf_8192_8PKjPjE4smem[4224];
	ld.param.u64 	%rd2, [_Z11shuf_8192_8PKjPj_param_0];
	ld.param.u64 	%rd1, [_Z11shuf_8192_8PKjPj_param_1];
	cvta.to.global.u64 	%rd3, %rd2;
	mov.u32 	%r1, %tid.y;
	mov.u32 	%r2, %tid.x;
	shl.b32 	%r14, %r1, 2;
	and.b32  	%r15, %r14, 4064;
	shl.b32 	%r16, %r1, 8;
	and.b32  	%r17, %r16, 1792;
	mov.u32 	%r18, %ctaid.x;
	shl.b32 	%r3, %r18, 11;
	mov.u32 	%r4, %ctaid.y;
	shl.b32 	%r19, %r4, 7;
	or.b32  	%r20, %r3, %r2;
	add.s32 	%r21, %r20, %r19;
	add.s32 	%r22, %r21, %r15;
	add.s32 	%r23, %r22, %r17;
	mul.wide.u32 	%rd4, %r23, 4;
	add.s64 	%rd5, %rd3, %rd4;
	ld.global.nc.u32 	%r24, [%rd5];
	mov.u32 	%r25, _ZZ11shuf_8192_8PKjPjE4smem;
	mad.lo.s32 	%r26, %r1, 132, %r25;
	shl.b32 	%r27, %r2, 2;
	add.s32 	%r28, %r26, %r27;
	st.shared.u32 	[%r28], %r24;
	bar.sync 	0;
	mad.lo.s32 	%r29, %r2, 132, %r25;
	add.s32 	%r30, %r29, %r14;
	ld.shared.u32 	%r31, [%r30];
	bar.sync 	0;
	shl.b32 	%r32, %r1, 7;
	sub.s32 	%r5, %r26, %r32;
	and.b32  	%r33, %r31, 1;
	setp.eq.b32 	%p1, %r33, 1;
	mov.b32 	%r34, -1;
	vote.sync.ballot.b32 	%r35, %p1, %r34;
	st.shared.u32 	[%r5], %r35;
	shr.u32 	%r36, %r31, 1;
	and.b32  	%r37, %r36, 1;
	setp.eq.b32 	%p3, %r37, 1;
	vote.sync.ballot.b32 	%r38, %p3, %r34;
	st.shared.u32 	[%r5+132], %r38;
	shr.u32 	%r39, %r31, 2;
	and.b32  	%r40, %r39, 1;
	setp.eq.b32 	%p5, %r40, 1;
	vote.sync.ballot.b32 	%r41, %p5, %r34;
	st.shared.u32 	[%r5+264], %r41;
	shr.u32 	%r42, %r31, 3;
	and.b32  	%r43, %r42, 1;
	setp.eq.b32 	%p7, %r43, 1;
	vote.sync.ballot.b32 	%r44, %p7, %r34;
	st.shared.u32 	[%r5+396], %r44;
	shr.u32 	%r45, %r31, 4;
	and.b32  	%r46, %r45, 1;
	setp.eq.b32 	%p9, %r46, 1;
	vote.sync.ballot.b32 	%r47, %p9, %r34;
	st.shared.u32 	[%r5+528], %r47;
	shr.u32 	%r48, %r31, 5;
	and.b32  	%r49, %r48, 1;
	setp.eq.b32 	%p11, %r49, 1;
	vote.sync.ballot.b32 	%r50, %p11, %r34;
	st.shared.u32 	[%r5+660], %r50;
	shr.u32 	%r51, %r31, 6;
	and.b32  	%r52, %r51, 1;
	setp.eq.b32 	%p13, %r52, 1;
	vote.sync.ballot.b32 	%r53, %p13, %r34;
	st.shared.u32 	[%r5+792], %r53;
	shr.u32 	%r54, %r31, 7;
	and.b32  	%r55, %r54, 1;
	setp.eq.b32 	%p15, %r55, 1;
	vote.sync.ballot.b32 	%r56, %p15, %r34;
	st.shared.u32 	[%r5+924], %r56;
	shr.u32 	%r57, %r31, 8;
	and.b32  	%r58, %r57, 1;
	setp.eq.b32 	%p17, %r58, 1;
	vote.sync.ballot.b32 	%r59, %p17, %r34;
	st.shared.u32 	[%r5+1056], %r59;
	shr.u32 	%r60, %r31, 9;
	and.b32  	%r61, %r60, 1;
	setp.eq.b32 	%p19, %r61, 1;
	vote.sync.ballot.b32 	%r62, %p19, %r34;
	st.shared.u32 	[%r5+1188], %r62;
	shr.u32 	%r63, %r31, 10;
	and.b32  	%r64, %r63, 1;
	setp.eq.b32 	%p21, %r64, 1;
	vote.sync.ballot.b32 	%r65, %p21, %r34;
	st.shared.u32 	[%r5+1320], %r65;
	shr.u32 	%r66, %r31, 11;
	and.b32  	%r67, %r66, 1;
	setp.eq.b32 	%p23, %r67, 1;
	vote.sync.ballot.b32 	%r68, %p23, %r34;
	st.shared.u32 	[%r5+1452], %r68;
	shr.u32 	%r69, %r31, 12;
	and.b32  	%r70, %r69, 1;
	setp.eq.b32 	%p25, %r70, 1;
	vote.sync.ballot.b32 	%r71, %p25, %r34;
	st.shared.u32 	[%r5+1584], %r71;
	shr.u32 	%r72, %r31, 13;
	and.b32  	%r73, %r72, 1;
	setp.eq.b32 	%p27, %r73, 1;
	vote.sync.ballot.b32 	%r74, %p27, %r34;
	st.shared.u32 	[%r5+1716], %r74;
	shr.u32 	%r75, %r31, 14;
	and.b32  	%r76, %r75, 1;
	setp.eq.b32 	%p29, %r76, 1;
	vote.sync.ballot.b32 	%r77, %p29, %r34;
	st.shared.u32 	[%r5+1848], %r77;
	shr.u32 	%r78, %r31, 15;
	and.b32  	%r79, %r78, 1;
	setp.eq.b32 	%p31, %r79, 1;
	vote.sync.ballot.b32 	%r80, %p31, %r34;
	st.shared.u32 	[%r5+1980], %r80;
	shr.u32 	%r81, %r31, 16;
	and.b32  	%r82, %r81, 1;
	setp.eq.b32 	%p33, %r82, 1;
	vote.sync.ballot.b32 	%r83, %p33, %r34;
	st.shared.u32 	[%r5+2112], %r83;
	shr.u32 	%r84, %r31, 17;
	and.b32  	%r85, %r84, 1;
	setp.eq.b32 	%p35, %r85, 1;
	vote.sync.ballot.b32 	%r86, %p35, %r34;
	st.shared.u32 	[%r5+2244], %r86;
	shr.u32 	%r87, %r31, 18;
	and.b32  	%r88, %r87, 1;
	setp.eq.b32 	%p37, %r88, 1;
	vote.sync.ballot.b32 	%r89, %p37, %r34;
	st.shared.u32 	[%r5+2376], %r89;
	shr.u32 	%r90, %r31, 19;
	and.b32  	%r91, %r90, 1;
	setp.eq.b32 	%p39, %r91, 1;
	vote.sync.ballot.b32 	%r92, %p39, %r34;
	st.shared.u32 	[%r5+2508], %r92;
	shr.u32 	%r93, %r31, 20;
	and.b32  	%r94, %r93, 1;
	setp.eq.b32 	%p41, %r94, 1;
	vote.sync.ballot.b32 	%r95, %p41, %r34;
	st.shared.u32 	[%r5+2640], %r95;
	shr.u32 	%r96, %r31, 21;
	and.b32  	%r97, %r96, 1;
	setp.eq.b32 	%p43, %r97, 1;
	vote.sync.ballot.b32 	%r98, %p43, %r34;
	st.shared.u32 	[%r5+2772], %r98;
	shr.u32 	%r99, %r31, 22;
	and.b32  	%r100, %r99, 1;
	setp.eq.b32 	%p45, %r100, 1;
	vote.sync.ballot.b32 	%r101, %p45, %r34;
	st.shared.u32 	[%r5+2904], %r101;
	shr.u32 	%r102, %r31, 23;
	and.b32  	%r103, %r102, 1;
	setp.eq.b32 	%p47, %r103, 1;
	vote.sync.ballot.b32 	%r104, %p47, %r34;
	st.shared.u32 	[%r5+3036], %r104;
	shr.u32 	%r105, %r31, 24;
	and.b32  	%r106, %r105, 1;
	setp.eq.b32 	%p49, %r106, 1;
	vote.sync.ballot.b32 	%r107, %p49, %r34;
	st.shared.u32 	[%r5+3168], %r107;
	shr.u32 	%r108, %r31, 25;
	and.b32  	%r109, %r108, 1;
	setp.eq.b32 	%p51, %r109, 1;
	vote.sync.ballot.b32 	%r110, %p51, %r34;
	st.shared.u32 	[%r5+3300], %r110;
	shr.u32 	%r111, %r31, 26;
	and.b32  	%r112, %r111, 1;
	setp.eq.b32 	%p53, %r112, 1;
	vote.sync.ballot.b32 	%r113, %p53, %r34;
	st.shared.u32 	[%r5+3432], %r113;
	shr.u32 	%r114, %r31, 27;
	and.b32  	%r115, %r114, 1;
	setp.eq.b32 	%p55, %r115, 1;
	vote.sync.ballot.b32 	%r116, %p55, %r34;
	st.shared.u32 	[%r5+3564], %r116;
	shr.u32 	%r117, %r31, 28;
	and.b32  	%r118, %r117, 1;
	setp.eq.b32 	%p57, %r118, 1;
	vote.sync.ballot.b32 	%r119, %p57, %r34;
	st.shared.u32 	[%r5+3696], %r119;
	shr.u32 	%r120, %r31, 29;
	and.b32  	%r121, %r120, 1;
	setp.eq.b32 	%p59, %r121, 1;
	vote.sync.ballot.b32 	%r122, %p59, %r34;
	st.shared.u32 	[%r5+3828], %r122;
	shr.u32 	%r123, %r31, 30;
	and.b32  	%r124, %r123, 1;
	setp.eq.b32 	%p61, %r124, 1;
	vote.sync.ballot.b32 	%r125, %p61, %r34;
	st.shared.u32 	[%r5+3960], %r125;
	shr.u32 	%r126, %r31, 31;
	and.b32  	%r127, %r126, 1;
	setp.eq.b32 	%p63, %r127, 1;
	vote.sync.ballot.b32 	%r128, %p63, %r34;
	st.shared.u32 	[%r5+4092], %r128;
	bar.sync 	0;
	and.b32  	%r6, %r2, 7;
	shr.u32 	%r7, %r2, 3;
	setp.gt.s32 	%p65, %r7, 1;
	@%p65 bra 	$L__BB2_4;
	setp.eq.s32 	%p68, %r7, 0;
	@%p68 bra 	$L__BB2_7;
	setp.eq.s32 	%p69, %r7, 1;
	@%p69 bra 	$L__BB2_3;
	bra.uni 	$L__BB2_9;
$L__BB2_3:
	mad.lo.s32 	%r149, %r6, 528, %r5;
	ld.shared.u8 	%r150, [%r149+1];
	ld.shared.u8 	%r151, [%r149+133];
	shl.b32 	%r152, %r151, 8;
	or.b32  	%r153, %r150, %r152;
	ld.shared.u32 	%r154, [%r149+264];
	shl.b32 	%r155, %r154, 8;
	and.b32  	%r156, %r155, 16711680;
	or.b32  	%r157, %r153, %r156;
	ld.shared.u32 	%r158, [%r149+396];
	shl.b32 	%r159, %r158, 16;
	and.b32  	%r160, %r159, -16777216;
	or.b32  	%r179, %r157, %r160;
	bra.uni 	$L__BB2_9;
$L__BB2_4:
	setp.eq.s32 	%p66, %r7, 2;
	@%p66 bra 	$L__BB2_8;
	setp.eq.s32 	%p67, %r7, 3;
	@%p67 bra 	$L__BB2_6;
	bra.uni 	$L__BB2_9;
$L__BB2_6:
	mad.lo.s32 	%r129, %r6, 528, %r5;
	ld.shared.u32 	%r130, [%r129];
	ld.shared.u8 	%r131, [%r129+135];
	shf.l.wrap.b32 	%r132, %r130, %r131, 8;
	ld.shared.u8 	%r133, [%r129+267];
	shl.b32 	%r134, %r133, 16;
	or.b32  	%r135, %r132, %r134;
	ld.shared.u8 	%r136, [%r129+399];
	shl.b32 	%r137, %r136, 24;
	or.b32  	%r179, %r135, %r137;
	bra.uni 	$L__BB2_9;
$L__BB2_7:
	mad.lo.s32 	%r161, %r6, 528, %r5;
	ld.shared.u8 	%r162, [%r161];
	ld.shared.u32 	%r163, [%r161+132];
	shl.b32 	%r164, %r163, 8;
	and.b32  	%r165, %r164, 65280;
	or.b32  	%r166, %r165, %r162;
	ld.shared.u32 	%r167, [%r161+264];
	shl.b32 	%r168, %r167, 16;
	and.b32  	%r169, %r168, 16711680;
	or.b32  	%r170, %r166, %r169;
	ld.shared.u32 	%r171, [%r161+396];
	shl.b32 	%r172, %r171, 24;
	or.b32  	%r179, %r170, %r172;
	bra.uni 	$L__BB2_9;
$L__BB2_8:
	mad.lo.s32 	%r138, %r6, 528, %r5;
	ld.shared.u8 	%r139, [%r138+2];
	ld.shared.u8 	%r140, [%r138+134];
	shl.b32 	%r141, %r140, 8;
	or.b32  	%r142, %r141, %r139;
	ld.shared.u8 	%r143, [%r138+266];
	shl.b32 	%r144, %r143, 16;
	or.b32  	%r145, %r142, %r144;
	ld.shared.u32 	%r146, [%r138+396];
	shl.b32 	%r147, %r146, 8;
	and.b32  	%r148, %r147, -16777216;
	or.b32  	%r179, %r145, %r148;
$L__BB2_9:
	cvta.to.global.u64 	%rd6, %rd1;
	shl.b32 	%r173, %r1, 3;
	shl.b32 	%r174, %r4, 10;
	add.s32 	%r175, %r173, %r2;
	add.s32 	%r176, %r175, %r174;
	add.s32 	%r177, %r176, %r3;
	mad.lo.s32 	%r178, %r7, 248, %r177;
	mul.wide.u32 	%rd7, %r178, 4;
	add.s64 	%rd8, %rd6, %rd7;
	st.global.u32 	[%rd8], %r179;
	ret;

}


// ===== COMPILED SASS (sm_100) =====

	.target	sm_100

	.elftype	@"ET_EXEC"


//--------------------- .note.nv.tkinfo           --------------------------
	.section	.note.nv.tkinfo,"",@"SHT_NOTE"
	.sectionflags	@"SHF_NOTE_NV_TKINFO"
	.tkinfo
        /*0018*/ 	.word	0x00000002
        /*0030*/ 	.string	""
        /*0030*/ 	.string	"ptxas"
        /*0030*/ 	.string	"Cuda compilation tools, release 13.0, V13.0.88"
        /*0030*/ 	.string	"Build cuda_13.0.r13.0/compiler.36424714_0"
        /*0030*/ 	.string	"-arch sm_100 -m 64 "



//--------------------- .note.nv.cuinfo           --------------------------
	.section	.note.nv.cuinfo,"",@"SHT_NOTE"
	.sectionflags	@"SHF_NOTE_NV_CUINFO"
        /*0018*/ 	.short	0x0002
        /*001a*/ 	.short	0x0064
        /*001c*/ 	.short	0x0082
	.zero		2


//--------------------- .nv.info                  --------------------------
	.section	.nv.info,"",@"SHT_CUDA_INFO"
	.align	4


	//----- nvinfo : EIATTR_REGCOUNT
	.align		4
        /*0000*/ 	.byte	0x04, 0x2f
        /*0002*/ 	.short	(.L_1 - .L_0)
	.align		4
.L_0:
        /*0004*/ 	.word	index@(_Z12shuf_8192_32PKjPj)
        /*0008*/ 	.word	0x00000020


	//----- nvinfo : EIATTR_FRAME_SIZE
	.align		4
.L_1:
        /*000c*/ 	.byte	0x04, 0x11
        /*000e*/ 	.short	(.L_3 - .L_2)
	.align		4
.L_2:
        /*0010*/ 	.word	index@(_Z12shuf_8192_32PKjPj)
        /*0014*/ 	.word	0x00000000


	//----- nvinfo : EIATTR_REGCOUNT
	.align		4
.L_3:
        /*0018*/ 	.byte	0x04, 0x2f
        /*001a*/ 	.short	(.L_5 - .L_4)
	.align		4
.L_4:
        /*001c*/ 	.word	index@(_Z12shuf_8192_16PKjPj)
        /*0020*/ 	.word	0x00000020


	//----- nvinfo : EIATTR_FRAME_SIZE
	.align		4
.L_5:
        /*0024*/ 	.byte	0x04, 0x11
        /*0026*/ 	.short	(.L_7 - .L_6)
	.align		4
.L_6:
        /*0028*/ 	.word	index@(_Z12shuf_8192_16PKjPj)
        /*002c*/ 	.word	0x00000000


	//----- nvinfo : EIATTR_REGCOUNT
	.align		4
.L_7:
        /*0030*/ 	.byte	0x04, 0x2f
        /*0032*/ 	.short	(.L_9 - .L_8)
	.align		4
.L_8:
        /*0034*/ 	.word	index@(_Z11shuf_8192_8PKjPj)
        /*0038*/ 	.word	0x00000020


	//----- nvinfo : EIATTR_FRAME_SIZE
	.align		4
.L_9:
        /*003c*/ 	.byte	0x04, 0x11
        /*003e*/ 	.short	(.L_11 - .L_10)
	.align		4
.L_10:
        /*0040*/ 	.word	index@(_Z11shuf_8192_8PKjPj)
        /*0044*/ 	.word	0x00000000


	//----- nvinfo : EIATTR_MIN_STACK_SIZE
	.align		4
.L_11:
        /*0048*/ 	.byte	0x04, 0x12
        /*004a*/ 	.short	(.L_13 - .L_12)
	.align		4
.L_12:
        /*004c*/ 	.word	index@(_Z11shuf_8192_8PKjPj)
        /*0050*/ 	.word	0x00000000


	//----- nvinfo : EIATTR_MIN_STACK_SIZE
	.align		4
.L_13:
        /*0054*/ 	.byte	0x04, 0x12
        /*0056*/ 	.short	(.L_15 - .L_14)
	.align		4
.L_14:
        /*0058*/ 	.word	index@(_Z12shuf_8192_16PKjPj)
        /*005c*/ 	.word	0x00000000


	//----- nvinfo : EIATTR_MIN_STACK_SIZE
	.align		4
.L_15:
        /*0060*/ 	.byte	0x04, 0x12
        /*0062*/ 	.short	(.L_17 - .L_16)
	.align		4
.L_16:
        /*0064*/ 	.word	index@(_Z12shuf_8192_32PKjPj)
        /*0068*/ 	.word	0x00000000
.L_17:


//--------------------- .nv.compat                --------------------------
	.section	.nv.compat,"",@"SHT_CUDA_COMPAT_INFO"
	.align	4
        /*0000*/ 	.byte	0x02, 0x09, 0x00, 0x00, 0x02, 0x02, 0x01, 0x00, 0x02, 0x05, 0x05, 0x00, 0x03, 0x07, 0x01, 0x01
        /*0010*/ 	.byte	0x02, 0x03, 0x00, 0x00, 0x02, 0x06, 0x01, 0x00, 0x04, 0x0b, 0x08, 0x00, 0x09, 0x00, 0x00, 0x00
        /*0020*/ 	.byte	0x00, 0x00, 0x00, 0x00


//--------------------- .nv.info._Z11shuf_8192_8PKjPj --------------------------
	.section	.nv.info._Z11shuf_8192_8PKjPj,"",@"SHT_CUDA_INFO"
	.sectionflags	@""
	.align	4


	//----- nvinfo : EIATTR_CUDA_API_VERSION
	.align		4
        /*0000*/ 	.byte	0x04, 0x37
        /*0002*/ 	.short	(.L_19 - .L_18)
.L_18:
        /*0004*/ 	.word	0x00000082


	//----- nvinfo : EIATTR_KPARAM_INFO
	.align		4
.L_19:
        /*0008*/ 	.byte	0x04, 0x17
        /*000a*/ 	.short	(.L_21 - .L_20)
.L_20:
        /*000c*/ 	.word	0x00000000
        /*0010*/ 	.short	0x0001
        /*0012*/ 	.short	0x0008
        /*0014*/ 	.byte	0x00, 0xf5, 0x21, 0x00


	//----- nvinfo : EIATTR_KPARAM_INFO
	.align		4
.L_21:
        /*0018*/ 	.byte	0x04, 0x17
        /*001a*/ 	.short	(.L_23 - .L_22)
.L_22:
        /*001c*/ 	.word	0x00000000
        /*0020*/ 	.short	0x0000
        /*0022*/ 	.short	0x0000
        /*0024*/ 	.byte	0x00, 0xf5, 0x21, 0x00


	//----- nvinfo : EIATTR_SPARSE_MMA_MASK
	.align		4
.L_23:
        /*0028*/ 	.byte	0x03, 0x50
        /*002a*/ 	.short	0x0000


	//----- nvinfo : EIATTR_MAXREG_COUNT
	.align		4
        /*002c*/ 	.byte	0x03, 0x1b
        /*002e*/ 	.short	0x00ff


	//----- nvinfo : EIATTR_NUM_BARRIERS
	.align		4
        /*0030*/ 	.byte	0x02, 0x4c
        /*0032*/ 	.byte	0x01
	.zero		1


	//----- nvinfo : EIATTR_MERCURY_ISA_VERSION
	.align		4
        /*0034*/ 	.byte	0x03, 0x5f
        /*0036*/ 	.short	0x0101


	//----- nvinfo : EIATTR_COOP_GROUP_MASK_REGIDS
	.align		4
        /*0038*/ 	.byte	0x04, 0x29
        /*003a*/ 	.short	(.L_25 - .L_24)


	//   ....[0]....
.L_24:
        /*003c*/ 	.word	0xffffffff


	//   ....[1]....
        /*0040*/ 	.word	0xffffffff


	//   ....[2]....
        /*0044*/ 	.word	0xffffffff


	//   ....[3]....
        /*0048*/ 	.word	0xffffffff


	//   ....[4]....
        /*004c*/ 	.word	0xffffffff


	//   ....[5]....
        /*0050*/ 	.word	0xffffffff


	//   ....[6]....
        /*0054*/ 	.word	0xffffffff


	//   ....[7]....
        /*0058*/ 	.word	0xffffffff


	//   ....[8]....
        /*005c*/ 	.word	0xffffffff


	//   ....[9]....
        /*0060*/ 	.word	0xffffffff


	//   ....[10]....
        /*0064*/ 	.word	0xffffffff


	//   ....[11]....
        /*0068*/ 	.word	0xffffffff


	//   ....[12]....
        /*006c*/ 	.word	0xffffffff


	//   ....[13]....
        /*0070*/ 	.word	0xffffffff


	//   ....[14]....
        /*0074*/ 	.word	0xffffffff


	//   ....[15]....
        /*0078*/ 	.word	0xffffffff


	//   ....[16]....
        /*007c*/ 	.word	0xffffffff


	//   ....[17]....
        /*0080*/ 	.word	0xffffffff


	//   ....[18]....
        /*0084*/ 	.word	0xffffffff


	//   ....[19]....
        /*0088*/ 	.word	0xffffffff


	//   ....[20]....
        /*008c*/ 	.word	0xffffffff


	//   ....[21]....
        /*0090*/ 	.word	0xffffffff


	//   ....[22]....
        /*0094*/ 	.word	0xffffffff


	//   ....[23]....
        /*0098*/ 	.word	0xffffffff


	//   ....[24]....
        /*009c*/ 	.word	0xffffffff


	//   ....[25]....
        /*00a0*/ 	.word	0xffffffff


	//   ....[26]....
        /*00a4*/ 	.word	0xffffffff


	//   ....[27]....
        /*00a8*/ 	.word	0xffffffff


	//   ....[28]....
        /*00ac*/ 	.word	0xffffffff


	//   ....[29]....
        /*00b0*/ 	.word	0xffffffff


	//   ....[30]....
        /*00b4*/ 	.word	0xffffffff


	//   ....[31]....
        /*00b8*/ 	.word	0xffffffff


	//----- nvinfo : EIATTR_COOP_GROUP_INSTR_OFFSETS
	.align		4
.L_25:
        /*00bc*/ 	.byte	0x04, 0x28
        /*00be*/ 	.short	(.L_27 - .L_26)


	//   ....[0]....
.L_26:
        /*00c0*/ 	.word	0x00000340


	//   ....[1]....
        /*00c4*/ 	.word	0x000003a0


	//   ....[2]....
        /*00c8*/ 	.word	0x00000410


	//   ....[3]....
        /*00cc*/ 	.word	0x00000450


	//   ....[4]....
        /*00d0*/ 	.word	0x000004a0


	//   ....[5]....
        /*00d4*/ 	.word	0x00000500


	//   ....[6]....
        /*00d8*/ 	.word	0x00000540


	//   ....[7]....
        /*00dc*/ 	.word	0x00000590


	//   ....[8]....
        /*00e0*/ 	.word	0x000005f0


	//   ....[9]....
        /*00e4*/ 	.word	0x00000630


	//   ....[10]....
        /*00e8*/ 	.word	0x00000680


	//   ....[11]....
        /*00ec*/ 	.word	0x000006e0


	//   ....[12]....
        /*00f0*/ 	.word	0x00000720


	//   ....[13]....
        /*00f4*/ 	.word	0x00000780


	//   ....[14]....
        /*00f8*/ 	.word	0x000007d0


	//   ....[15]....
        /*00fc*/ 	.word	0x00000810


	//   ....[16]....
        /*0100*/ 	.word	0x00000870


	//   ....[17]....
        /*0104*/ 	.word	0x000008b0


	//   ....[18]....
        /*0108*/ 	.word	0x000008d0


	//   ....[19]....
        /*010c*/ 	.word	0x00000940


	//   ....[20]....
        /*0110*/ 	.word	0x00000980


	//   ....[21]....
        /*0114*/ 	.word	0x000009a0


	//   ....[22]....
        /*0118*/ 	.word	0x00000a10


	//   ....[23]....
        /*011c*/ 	.word	0x00000a90


	//   ....[24]....
        /*0120*/ 	.word	0x00000ab0


	//   ....[25]....
        /*0124*/ 	.word	0x00000ae0


	//   ....[26]....
        /*0128*/ 	.word	0x00000b00


	//   ....[27]....
        /*012c*/ 	.word	0x00000b10


	//   ....[28]....
        /*0130*/ 	.word	0x00000b30


	//   ....[29]....
        /*0134*/ 	.word	0x00000b40


	//   ....[30]....
        /*0138*/ 	.word	0x00000b70


	//   ....[31]....
        /*013c*/ 	.word	0x00000bc0


	//----- nvinfo : EIATTR_VRC_CTA_INIT_COUNT
	.align		4
.L_27:
        /*0140*/ 	.byte	0x02, 0x4a
	.zero		1
	.zero		1


	//----- nvinfo : EIATTR_EXIT_INSTR_OFFSETS
	.align		4
        /*0144*/ 	.byte	0x04, 0x1c
        /*0146*/ 	.short	(.L_29 - .L_28)


	//   ....[0]....
.L_28:
        /*0148*/ 	.word	0x00000ff0


	//----- nvinfo : EIATTR_INDIRECT_BRANCH_TARGETS
	.align		4
.L_29:
        /*014c*/ 	.byte	0x04, 0x34
        /*014e*/ 	.short	(.L_31 - .L_30)


	//   ....[0]....
.L_30:
        /*0150*/ 	.word	.L_x_6@srel
        /*0154*/ 	.short	0x0
        /*0156*/ 	.short	0x0
        /*0158*/ 	.word	0x3
        /*015c*/ 	.word	.L_x_7@srel
        /*0160*/ 	.word	.L_x_8@srel
        /*0164*/ 	.word	.L_x_2@srel


	//   ....[1]....
        /*0168*/ 	.word	.L_x_10@srel
        /*016c*/ 	.short	0x0
        /*016e*/ 	.short	0x0
        /*0170*/ 	.word	0x3
        /*0174*/ 	.word	.L_x_11@srel
        /*0178*/ 	.word	.L_x_12@srel
        /*017c*/ 	.word	.L_x_2@srel


	//----- nvinfo : EIATTR_CRS_STACK_SIZE
	.align		4
.L_31:
        /*0180*/ 	.byte	0x04, 0x1e
        /*0182*/ 	.short	(.L_33 - .L_32)
.L_32:
        /*0184*/ 	.word	0x00000000


	//----- nvinfo : EIATTR_CBANK_PARAM_SIZE
	.align		4
.L_33:
        /*0188*/ 	.byte	0x03, 0x19
        /*018a*/ 	.short	0x0010


	//----- nvinfo : EIATTR_PARAM_CBANK
	.align		4
        /*018c*/ 	.byte	0x04, 0x0a
        /*018e*/ 	.short	(.L_35 - .L_34)
	.align		4
.L_34:
        /*0190*/ 	.word	index@(.nv.constant0._Z11shuf_8192_8PKjPj)
        /*0194*/ 	.short	0x0380
        /*0196*/ 	.short	0x0010


	//----- nvinfo : EIATTR_SW_WAR
	.align		4
.L_35:
        /*0198*/ 	.byte	0x04, 0x36
        /*019a*/ 	.short	(.L_37 - .L_36)
.L_36:
        /*019c*/ 	.word	0x00000008
.L_37:


//--------------------- .nv.info._Z12shuf_8192_16PKjPj --------------------------
	.section	.nv.info._Z12shuf_8192_16PKjPj,"",@"SHT_CUDA_INFO"
	.sectionflags	@""
	.align	4


	//----- nvinfo : EIATTR_CUDA_API_VERSION
	.align		4
        /*0000*/ 	.byte	0x04, 0x37
        /*0002*/ 	.short	(.L_39 - .L_38)
.L_38:
        /*0004*/ 	.word	0x00000082


	//----- nvinfo : EIATTR_KPARAM_INFO
	.align		4
.L_39:
        /*0008*/ 	.byte	0x04, 0x17
        /*000a*/ 	.short	(.L_41 - .L_40)
.L_40:
        /*000c*/ 	.word	0x00000000
        /*0010*/ 	.short	0x0001
        /*0012*/ 	.short	0x0008
        /*0014*/ 	.byte	0x00, 0xf5, 0x21, 0x00


	//----- nvinfo : EIATTR_KPARAM_INFO
	.align		4
.L_41:
        /*0018*/ 	.byte	0x04, 0x17
        /*001a*/ 	.short	(.L_43 - .L_42)
.L_42:
        /*001c*/ 	.word	0x00000000
        /*0020*/ 	.short	0x0000
        /*0022*/ 	.short	0x0000
        /*0024*/ 	.byte	0x00, 0xf5, 0x21, 0x00


	//----- nvinfo : EIATTR_SPARSE_MMA_MASK
	.align		4
.L_43:
        /*0028*/ 	.byte	0x03, 0x50
        /*002a*/ 	.short	0x0000


	//----- nvinfo : EIATTR_MAXREG_COUNT
	.align		4
        /*002c*/ 	.byte	0x03, 0x1b
        /*002e*/ 	.short	0x00ff


	//----- nvinfo : EIATTR_NUM_BARRIERS
	.align		4
        /*0030*/ 	.byte	0x02, 0x4c
        /*0032*/ 	.byte	0x01
	.zero		1


	//----- nvinfo : EIATTR_MERCURY_ISA_VERSION
	.align		4
        /*0034*/ 	.byte	0x03, 0x5f
        /*0036*/ 	.short	0x0101


	//----- nvinfo : EIATTR_COOP_GROUP_MASK_REGIDS
	.align		4
        /*0038*/ 	.byte	0x04, 0x29
        /*003a*/ 	.short	(.L_45 - .L_44)


	//   ....[0]....
.L_44:
        /*003c*/ 	.word	0xffffffff


	//   ....[1]....
        /*0040*/ 	.word	0xffffffff


	//   ....[2]....
        /*0044*/ 	.word	0xffffffff


	//   ....[3]....
        /*0048*/ 	.word	0xffffffff


	//   ....[4]....
        /*004c*/ 	.word	0xffffffff


	//   ....[5]....
        /*0050*/ 	.word	0xffffffff


	//   ....[6]....
        /*0054*/ 	.word	0xffffffff


	//   ....[7]....
        /*0058*/ 	.word	0xffffffff


	//   ....[8]....
        /*005c*/ 	.word	0xffffffff


	//   ....[9]....
        /*0060*/ 	.word	0xffffffff


	//   ....[10]....
        /*0064*/ 	.word	0xffffffff


	//   ....[11]....
        /*0068*/ 	.word	0xffffffff


	//   ....[12]....
        /*006c*/ 	.word	0xffffffff


	//   ....[13]....
        /*0070*/ 	.word	0xffffffff


	//   ....[14]....
        /*0074*/ 	.word	0xffffffff


	//   ....[15]....
        /*0078*/ 	.word	0xffffffff


	//   ....[16]....
        /*007c*/ 	.word	0xffffffff


	//   ....[17]....
        /*0080*/ 	.word	0xffffffff


	//   ....[18]....
        /*0084*/ 	.word	0xffffffff


	//   ....[19]....
        /*0088*/ 	.word	0xffffffff


	//   ....[20]....
        /*008c*/ 	.word	0xffffffff


	//   ....[21]....
        /*0090*/ 	.word	0xffffffff


	//   ....[22]....
        /*0094*/ 	.word	0xffffffff


	//   ....[23]....
        /*0098*/ 	.word	0xffffffff


	//   ....[24]....
        /*009c*/ 	.word	0xffffffff


	//   ....[25]....
        /*00a0*/ 	.word	0xffffffff


	//   ....[26]....
        /*00a4*/ 	.word	0xffffffff


	//   ....[27]....
        /*00a8*/ 	.word	0xffffffff


	//   ....[28]....
        /*00ac*/ 	.word	0xffffffff


	//   ....[29]....
        /*00b0*/ 	.word	0xffffffff


	//   ....[30]....
        /*00b4*/ 	.word	0xffffffff


	//   ....[31]....
        /*00b8*/ 	.word	0xffffffff


	//----- nvinfo : EIATTR_COOP_GROUP_INSTR_OFFSETS
	.align		4
.L_45:
        /*00bc*/ 	.byte	0x04, 0x28
        /*00be*/ 	.short	(.L_47 - .L_46)


	//   ....[0]....
.L_46:
        /*00c0*/ 	.word	0x00000360


	//   ....[1]....
        /*00c4*/ 	.word	0x000003f0


	//   ....[2]....
        /*00c8*/ 	.word	0x00000400


	//   ....[3]....
        /*00cc*/ 	.word	0x00000470


	//   ....[4]....
        /*00d0*/ 	.word	0x000004e0


	//   ....[5]....
        /*00d4*/ 	.word	0x000004f0


	//   ....[6]....
        /*00d8*/ 	.word	0x00000550


	//   ....[7]....
        /*00dc*/ 	.word	0x000005e0


	//   ....[8]....
        /*00e0*/ 	.word	0x00000620


	//   ....[9]....
        /*00e4*/ 	.word	0x00000670


	//   ....[10]....
        /*00e8*/ 	.word	0x000006d0


	//   ....[11]....
        /*00ec*/ 	.word	0x00000710


	//   ....[12]....
        /*00f0*/ 	.word	0x00000770


	//   ....[13]....
        /*00f4*/ 	.word	0x000007c0


	//   ....[14]....
        /*00f8*/ 	.word	0x00000800


	//   ....[15]....
        /*00fc*/ 	.word	0x00000860


	//   ....[16]....
        /*0100*/ 	.word	0x000008a0


	//   ....[17]....
        /*0104*/ 	.word	0x000008c0


	//   ....[18]....
        /*0108*/ 	.word	0x00000910


	//   ....[19]....
        /*010c*/ 	.word	0x00000930


	//   ....[20]....
        /*0110*/ 	.word	0x000009a0


	//   ....[21]....
        /*0114*/ 	.word	0x000009e0


	//   ....[22]....
        /*0118*/ 	.word	0x00000a10


	//   ....[23]....
        /*011c*/ 	.word	0x00000a60


	//   ....[24]....
        /*0120*/ 	.word	0x00000a80


	//   ....[25]....
        /*0124*/ 	.word	0x00000b10


	//   ....[26]....
        /*0128*/ 	.word	0x00000b30


	//   ....[27]....
        /*012c*/ 	.word	0x00000b50


	//   ....[28]....
        /*0130*/ 	.word	0x00000b60


	//   ....[29]....
        /*0134*/ 	.word	0x00000b80


	//   ....[30]....
        /*0138*/ 	.word	0x00000ba0


	//   ....[31]....
        /*013c*/ 	.word	0x00000bf0


	//----- nvinfo : EIATTR_VRC_CTA_INIT_COUNT
	.align		4
.L_47:
        /*0140*/ 	.byte	0x02, 0x4a
	.zero		1
	.zero		1


	//----- nvinfo : EIATTR_EXIT_INSTR_OFFSETS
	.align		4
        /*0144*/ 	.byte	0x04, 0x1c
        /*0146*/ 	.short	(.L_49 - .L_48)


	//   ....[0]....
.L_48:
        /*0148*/ 	.word	0x00000d20


	//----- nvinfo : EIATTR_CBANK_PARAM_SIZE
	.align		4
.L_49:
        /*014c*/ 	.byte	0x03, 0x19
        /*014e*/ 	.short	0x0010


	//----- nvinfo : EIATTR_PARAM_CBANK
	.align		4
        /*0150*/ 	.byte	0x04, 0x0a
        /*0152*/ 	.short	(.L_51 - .L_50)
	.align		4
.L_50:
        /*0154*/ 	.word	index@(.nv.constant0._Z12shuf_8192_16PKjPj)
        /*0158*/ 	.short	0x0380
        /*015a*/ 	.short	0x0010


	//----- nvinfo : EIATTR_SW_WAR
	.align		4
.L_51:
        /*015c*/ 	.byte	0x04, 0x36
        /*015e*/ 	.short	(.L_53 - .L_52)
.L_52:
        /*0160*/ 	.word	0x00000008
.L_53:


//--------------------- .nv.info._Z12shuf_8192_32PKjPj --------------------------
	.section	.nv.info._Z12shuf_8192_32PKjPj,"",@"SHT_CUDA_INFO"
	.sectionflags	@""
	.align	4


	//----- nvinfo : EIATTR_CUDA_API_VERSION
	.align		4
        /*0000*/ 	.byte	0x04, 0x37
        /*0002*/ 	.short	(.L_55 - .L_54)
.L_54:
        /*0004*/ 	.word	0x00000082


	//----- nvinfo : EIATTR_KPARAM_INFO
	.align		4
.L_55:
        /*0008*/ 	.byte	0x04, 0x17
        /*000a*/ 	.short	(.L_57 - .L_56)
.L_56:
        /*000c*/ 	.word	0x00000000
        /*0010*/ 	.short	0x0001
        /*0012*/ 	.short	0x0008
        /*0014*/ 	.byte	0x00, 0xf5, 0x21, 0x00


	//----- nvinfo : EIATTR_KPARAM_INFO
	.align		4
.L_57:
        /*0018*/ 	.byte	0x04, 0x17
        /*001a*/ 	.short	(.L_59 - .L_58)
.L_58:
        /*001c*/ 	.word	0x00000000
        /*0020*/ 	.short	0x0000
        /*0022*/ 	.short	0x0000
        /*0024*/ 	.byte	0x00, 0xf5, 0x21, 0x00


	//----- nvinfo : EIATTR_SPARSE_MMA_MASK
	.align		4
.L_59:
        /*0028*/ 	.byte	0x03, 0x50
        /*002a*/ 	.short	0x0000


	//----- nvinfo : EIATTR_MAXREG_COUNT
	.align		4
        /*002c*/ 	.byte	0x03, 0x1b
        /*002e*/ 	.short	0x00ff


	//----- nvinfo : EIATTR_NUM_BARRIERS
	.align		4
        /*0030*/ 	.byte	0x02, 0x4c
        /*0032*/ 	.byte	0x01
	.zero		1


	//----- nvinfo : EIATTR_MERCURY_ISA_VERSION
	.align		4
        /*0034*/ 	.byte	0x03, 0x5f
        /*0036*/ 	.short	0x0101


	//----- nvinfo : EIATTR_COOP_GROUP_MASK_REGIDS
	.align		4
        /*0038*/ 	.byte	0x04, 0x29
        /*003a*/ 	.short	(.L_61 - .L_60)


	//   ....[0]....
.L_60:
        /*003c*/ 	.word	0xffffffff


	//   ....[1]....
        /*0040*/ 	.word	0xffffffff


	//   ....[2]....
        /*0044*/ 	.word	0xffffffff


	//   ....[3]....
        /*0048*/ 	.word	0xffffffff


	//   ....[4]....
        /*004c*/ 	.word	0xffffffff


	//   ....[5]....
        /*0050*/ 	.word	0xffffffff


	//   ....[6]....
        /*0054*/ 	.word	0xffffffff


	//   ....[7]....
        /*0058*/ 	.word	0xffffffff


	//   ....[8]....
        /*005c*/ 	.word	0xffffffff


	//   ....[9]....
        /*0060*/ 	.word	0xffffffff


	//   ....[10]....
        /*0064*/ 	.word	0xffffffff


	//   ....[11]....
        /*0068*/ 	.word	0xffffffff


	//   ....[12]....
        /*006c*/ 	.word	0xffffffff


	//   ....[13]....
        /*0070*/ 	.word	0xffffffff


	//   ....[14]....
        /*0074*/ 	.word	0xffffffff


	//   ....[15]....
        /*0078*/ 	.word	0xffffffff


	//   ....[16]....
        /*007c*/ 	.word	0xffffffff


	//   ....[17]....
        /*0080*/ 	.word	0xffffffff


	//   ....[18]....
        /*0084*/ 	.word	0xffffffff


	//   ....[19]....
        /*0088*/ 	.word	0xffffffff


	//   ....[20]....
        /*008c*/ 	.word	0xffffffff


	//   ....[21]....
        /*0090*/ 	.word	0xffffffff


	//   ....[22]....
        /*0094*/ 	.word	0xffffffff


	//   ....[23]....
        /*0098*/ 	.word	0xffffffff


	//   ....[24]....
        /*009c*/ 	.word	0xffffffff


	//   ....[25]....
        /*00a0*/ 	.word	0xffffffff


	//   ....[26]....
        /*00a4*/ 	.word	0xffffffff


	//   ....[27]....
        /*00a8*/ 	.word	0xffffffff


	//   ....[28]....
        /*00ac*/ 	.word	0xffffffff


	//   ....[29]....
        /*00b0*/ 	.word	0xffffffff


	//   ....[30]....
        /*00b4*/ 	.word	0xffffffff


	//   ....[31]....
        /*00b8*/ 	.word	0xffffffff


	//----- nvinfo : EIATTR_COOP_GROUP_INSTR_OFFSETS
	.align		4
.L_61:
        /*00bc*/ 	.byte	0x04, 0x28
        /*00be*/ 	.short	(.L_63 - .L_62)


	//   ....[0]....
.L_62:
        /*00c0*/ 	.word	0x00000320


	//   ....[1]....
        /*00c4*/ 	.word	0x00000340


	//   ....[2]....
        /*00c8*/ 	.word	0x000003c0


	//   ....[3]....
        /*00cc*/ 	.word	0x00000430


	//   ....[4]....
        /*00d0*/ 	.word	0x00000450


	//   ....[5]....
        /*00d4*/ 	.word	0x000004b0


	//   ....[6]....
        /*00d8*/ 	.word	0x00000510


	//   ....[7]....
        /*00dc*/ 	.word	0x00000570


	//   ....[8]....
        /*00e0*/ 	.word	0x000005c0


	//   ....[9]....
        /*00e4*/ 	.word	0x00000600


	//   ....[10]....
        /*00e8*/ 	.word	0x00000660


	//   ....[11]....
        /*00ec*/ 	.word	0x000006b0


	//   ....[12]....
        /*00f0*/ 	.word	0x000006f0


	//   ....[13]....
        /*00f4*/ 	.word	0x00000750


	//   ....[14]....
        /*00f8*/ 	.word	0x000007a0


	//   ....[15]....
        /*00fc*/ 	.word	0x000007c0


	//   ....[16]....
        /*0100*/ 	.word	0x00000820


	//   ....[17]....
        /*0104*/ 	.word	0x00000860


	//   ....[18]....
        /*0108*/ 	.word	0x000008a0


	//   ....[19]....
        /*010c*/ 	.word	0x000008c0


	//   ....[20]....
        /*0110*/ 	.word	0x00000910


	//   ....[21]....
        /*0114*/ 	.word	0x00000930


	//   ....[22]....
        /*0118*/ 	.word	0x000009a0


	//   ....[23]....
        /*011c*/ 	.word	0x000009e0


	//   ....[24]....
        /*0120*/ 	.word	0x00000a00


	//   ....[25]....
        /*0124*/ 	.word	0x00000a90


	//   ....[26]....
        /*0128*/ 	.word	0x00000ab0


	//   ....[27]....
        /*012c*/ 	.word	0x00000ad0


	//   ....[28]....
        /*0130*/ 	.word	0x00000ae0


	//   ....[29]....
        /*0134*/ 	.word	0x00000b00


	//   ....[30]....
        /*0138*/ 	.word	0x00000b20


	//   ....[31]....
        /*013c*/ 	.word	0x00000b80


	//----- nvinfo : EIATTR_VRC_CTA_INIT_COUNT
	.align		4
.L_63:
        /*0140*/ 	.byte	0x02, 0x4a
	.zero		1
	.zero		1


	//----- nvinfo : EIATTR_EXIT_INSTR_OFFSETS
	.align		4
        /*0144*/ 	.byte	0x04, 0x1c
        /*0146*/ 	.short	(.L_65 - .L_64)


	//   ....[0]....
.L_64:
        /*0148*/ 	.word	0x00000bd0


	//----- nvinfo : EIATTR_CBANK_PARAM_SIZE
	.align		4
.L_65:
        /*014c*/ 	.byte	0x03, 0x19
        /*014e*/ 	.short	0x0010


	//----- nvinfo : EIATTR_PARAM_CBANK
	.align		4
        /*0150*/ 	.byte	0x04, 0x0a
        /*0152*/ 	.short	(.L_67 - .L_66)
	.align		4
.L_66:
        /*0154*/ 	.word	index@(.nv.constant0._Z12shuf_8192_32PKjPj)
        /*0158*/ 	.short	0x0380
        /*015a*/ 	.short	0x0010


	//----- nvinfo : EIATTR_SW_WAR
	.align		4
.L_67:
        /*015c*/ 	.byte	0x04, 0x36
        /*015e*/ 	.short	(.L_69 - .L_68)
.L_68:
        /*0160*/ 	.word	0x00000008
.L_69:


//--------------------- .nv.callgraph             --------------------------
	.section	.nv.callgraph,"",@"SHT_CUDA_CALLGRAPH"
	.align	4
	.sectionentsize	8
	.align		4
        /*0000*/ 	.word	0x00000000
	.align		4
        /*0004*/ 	.word	0xffffffff
	.align		4
        /*0008*/ 	.word	0x00000000
	.align		4
        /*000c*/ 	.word	0xfffffffe
	.align		4
        /*0010*/ 	.word	0x00000000
	.align		4
        /*0014*/ 	.word	0xfffffffd
	.align		4
        /*0018*/ 	.word	0x00000000
	.align		4
        /*001c*/ 	.word	0xfffffffc


//--------------------- .nv.constant2._Z11shuf_8192_8PKjPj --------------------------
	.section	.nv.constant2._Z11shuf_8192_8PKjPj,"a",@progbits
	.sectionflags	@""
	.align	4
.nv.constant2._Z11shuf_8192_8PKjPj:
        /*0000*/ 	.byte	0x20, 0x0d, 0x00, 0x00, 0x60, 0x0c, 0x00, 0x00, 0x70, 0x0f, 0x00, 0x00, 0xd0, 0x0e, 0x00, 0x00
        /*0010*/ 	.byte	0x30, 0x0e, 0x00, 0x00, 0x70, 0x0f, 0x00, 0x00


//--------------------- .text._Z11shuf_8192_8PKjPj --------------------------
	.section	.text._Z11shuf_8192_8PKjPj,"ax",@progbits
	.align	128
        .global         _Z11shuf_8192_8PKjPj
        .type           _Z11shuf_8192_8PKjPj,@function
        .size           _Z11shuf_8192_8PKjPj,(.L_x_14 - _Z11shuf_8192_8PKjPj)
        .other          _Z11shuf_8192_8PKjPj,@"STO_CUDA_ENTRY STV_DEFAULT"
_Z11shuf_8192_8PKjPj:
.text._Z11shuf_8192_8PKjPj:
[----:B------:R-:W-:Y:S01]  /*0000*/  LDC R1, c[0x0][0x37c] ;  /* 0x0000df00ff017b82 */ /* 0x000fe20000000800 */
[----:B------:R-:W0:Y:S07]  /*0010*/  S2R R0, SR_TID.Y ;  /* 0x0000000000007919 */ /* 0x000e2e0000002200 */
[----:B------:R-:W1:Y:S01]  /*0020*/  S2UR UR4, SR_CTAID.X ;  /* 0x00000000000479c3 */ /* 0x000e620000002500 */
[----:B------:R-:W2:Y:S01]  /*0030*/  LDCU.64 UR6, c[0x0][0x358] ;  /* 0x00006b00ff0677ac */ /* 0x000ea20008000a00 */
[----:B------:R-:W3:Y:S01]  /*0040*/  S2R R3, SR_TID.X ;  /* 0x0000000000037919 */ /* 0x000ee20000002100 */
[----:B------:R-:W4:Y:S05]  /*0050*/  S2R R2, SR_CTAID.Y ;  /* 0x0000000000027919 */ /* 0x000f2a0000002600 */
[----:B------:R-:W5:Y:S01]  /*0060*/  LDC.64 R4, c[0x0][0x380] ;  /* 0x0000e000ff047b82 */ /* 0x000f620000000a00 */
[----:B-1----:R-:W-:Y:S01]  /*0070*/  USHF.L.U32 UR4, UR4, 0xb, URZ ;  /* 0x0000000b04047899 */ /* 0x002fe200080006ff */
[----:B0-----:R-:W-:-:S02]  /*0080*/  IMAD.SHL.U32 R7, R0, 0x100, RZ ;  /* 0x0000010000077824 */ /* 0x001fc400078e00ff */
[----:B------:R-:W-:-:S03]  /*0090*/  IMAD.SHL.U32 R6, R0, 0x4, RZ ;  /* 0x0000000400067824 */ /* 0x000fc600078e00ff */
[----:B---3--:R-:W-:Y:S02]  /*00a0*/  LOP3.LUT R9, R3, UR4, RZ, 0xfc, !PT ;  /* 0x0000000403097c12 */ /* 0x008fe4000f8efcff */
[----:B------:R-:W-:Y:S02]  /*00b0*/  LOP3.LUT R8, R7, 0x700, RZ, 0xc0, !PT ;  /* 0x0000070007087812 */ /* 0x000fe400078ec0ff */
[----:B------:R-:W-:Y:S01]  /*00c0*/  LOP3.LUT R7, R6, 0xfe0, RZ, 0xc0, !PT ;  /* 0x00000fe006077812 */ /* 0x000fe200078ec0ff */
[----:B----4-:R-:W-:-:S05]  /*00d0*/  IMAD R9, R2, 0x80, R9 ;  /* 0x0000008002097824 */ /* 0x010fca00078e0209 */
[----:B------:R-:W-:-:S05]  /*00e0*/  IADD3 R7, PT, PT, R8, R9, R7 ;  /* 0x0000000908077210 */ /* 0x000fca0007ffe007 */
[----:B-----5:R-:W-:-:S06]  /*00f0*/  IMAD.WIDE.U32 R4, R7, 0x4, R4 ;  /* 0x0000000407047825 */ /* 0x020fcc00078e0004 */
[----:B--2---:R-:W2:Y:S01]  /*0100*/  LDG.E.CONSTANT R4, desc[UR6][R4.64] ;  /* 0x0000000604047981 */ /* 0x004ea2000c1e9900 */
[----:B------:R-:W-:Y:S01]  /*0110*/  MOV R7, 0x400 ;  /* 0x0000040000077802 */ /* 0x000fe20000000f00 */
[----:B------:R-:W-:Y:S01]  /*0120*/  BSSY.RECONVERGENT B0, `(.L_x_0) ;  /* 0x00000e5000007945 */ /* 0x000fe20003800200 */
[----:B------:R-:W0:Y:S02]  /*0130*/  S2R R8, SR_CgaCtaId ;  /* 0x0000000000087919 */ /* 0x000e240000008800 */
[----:B0-----:R-:W-:-:S05]  /*0140*/  LEA R7, R8, R7, 0x18 ;  /* 0x0000000708077211 */ /* 0x001fca00078ec0ff */
[--C-:B------:R-:W-:Y:S02]  /*0150*/  IMAD R21, R0, 0x84, R7.reuse ;  /* 0x0000008400157824 */ /* 0x100fe400078e0207 */
[C---:B------:R-:W-:Y:S02]  /*0160*/  IMAD R9, R3.reuse, 0x84, R7 ;  /* 0x0000008403097824 */ /* 0x040fe400078e0207 */
[----:B------:R-:W-:Y:S02]  /*0170*/  IMAD R7, R3, 0x4, R21 ;  /* 0x0000000403077824 */ /* 0x000fe400078e0215 */
[----:B------:R-:W-:Y:S02]  /*0180*/  IMAD.IADD R9, R6, 0x1, R9 ;  /* 0x0000000106097824 */ /* 0x000fe400078e0209 */
[----:B------:R-:W-:Y:S01]  /*0190*/  IMAD R21, R0, -0x80, R21 ;  /* 0xffffff8000157824 */ /* 0x000fe200078e0215 */
[----:B--2---:R-:W-:Y:S01]  /*01a0*/  STS [R7], R4 ;  /* 0x0000000407007388 */ /* 0x004fe20000000800 */
[----:B------:R-:W-:Y:S06]  /*01b0*/  BAR.SYNC.DEFER_BLOCKING 0x0 ;  /* 0x0000000000007b1d */ /* 0x000fec0000010000 */
[----:B------:R-:W0:Y:S02]  /*01c0*/  LDS R20, [R9] ;  /* 0x0000000009147984 */ /* 0x000e240000000800 */
[----:B0-----:R-:W-:-:S02]  /*01d0*/  SHF.R.U32.HI R6, RZ, 0x1, R20 ;  /* 0x00000001ff067819 */ /* 0x001fc40000011614 */
[--C-:B------:R-:W-:Y:S02]  /*01e0*/  SHF.R.U32.HI R4, RZ, 0x4, R20.reuse ;  /* 0x00000004ff047819 */ /* 0x100fe40000011614 */
[----:B------:R-:W-:Y:S02]  /*01f0*/  LOP3.LUT R6, R6, 0x1, RZ, 0xc0, !PT ;  /* 0x0000000106067812 */ /* 0x000fe400078ec0ff */
[----:B------:R-:W-:Y:S02]  /*0200*/  LOP3.LUT R5, R20, 0x1, RZ, 0xc0, !PT ;  /* 0x0000000114057812 */ /* 0x000fe400078ec0ff */
[----:B------:R-:W-:Y:S01]  /*0210*/  SHF.R.U32.HI R8, RZ, 0x2, R20 ;  /* 0x00000002ff087819 */ /* 0x000fe20000011614 */
[----:B------:R-:W-:Y:S01]  /*0220*/  BAR.SYNC.DEFER_BLOCKING 0x0 ;  /* 0x0000000000007b1d */ /* 0x000fe20000010000 */
[----:B------:R-:W-:Y:S02]  /*0230*/  ISETP.NE.U32.AND P3, PT, R6, 0x1, PT ;  /* 0x000000010600780c */ /* 0x000fe40003f65070 */
[----:B------:R-:W-:-:S02]  /*0240*/  LOP3.LUT R4, R4, 0x1, RZ, 0xc0, !PT ;  /* 0x0000000104047812 */ /* 0x000fc400078ec0ff */
[----:B------:R-:W-:Y:S02]  /*0250*/  ISETP.NE.U32.AND P2, PT, R5, 0x1, PT ;  /* 0x000000010500780c */ /* 0x000fe40003f45070 */
[----:B------:R-:W-:Y:S02]  /*0260*/  LOP3.LUT R8, R8, 0x1, RZ, 0xc0, !PT ;  /* 0x0000000108087812 */ /* 0x000fe400078ec0ff */
[--C-:B------:R-:W-:Y:S02]  /*0270*/  SHF.R.U32.HI R5, RZ, 0x5, R20.reuse ;  /* 0x00000005ff057819 */ /* 0x100fe40000011614 */
[--C-:B------:R-:W-:Y:S02]  /*0280*/  SHF.R.U32.HI R10, RZ, 0x3, R20.reuse ;  /* 0x00000003ff0a7819 */ /* 0x100fe40000011614 */
[----:B------:R-:W-:Y:S02]  /*0290*/  ISETP.NE.U32.AND P6, PT, R4, 0x1, PT ;  /* 0x000000010400780c */ /* 0x000fe40003fc5070 */
[----:B------:R-:W-:-:S02]  /*02a0*/  SHF.R.U32.HI R4, RZ, 0x8, R20 ;  /* 0x00000008ff047819 */ /* 0x000fc40000011614 */
[----:B------:R-:W-:Y:S02]  /*02b0*/  ISETP.NE.U32.AND P4, PT, R8, 0x1, PT ;  /* 0x000000010800780c */ /* 0x000fe40003f85070 */
[----:B------:R-:W-:Y:S02]  /*02c0*/  LOP3.LUT R5, R5, 0x1, RZ, 0xc0, !PT ;  /* 0x0000000105057812 */ /* 0x000fe400078ec0ff */
[----:B------:R-:W-:Y:S02]  /*02d0*/  LOP3.LUT R10, R10, 0x1, RZ, 0xc0, !PT ;  /* 0x000000010a0a7812 */ /* 0x000fe400078ec0ff */
[--C-:B------:R-:W-:Y:S02]  /*02e0*/  SHF.R.U32.HI R6, RZ, 0x6, R20.reuse ;  /* 0x00000006ff067819 */ /* 0x100fe40000011614 */
[----:B------:R-:W-:Y:S02]  /*02f0*/  SHF.R.U32.HI R7, RZ, 0x7, R20 ;  /* 0x00000007ff077819 */ /* 0x000fe40000011614 */
[----:B------:R-:W-:-:S02]  /*0300*/  LOP3.LUT R4, R4, 0x1, RZ, 0xc0, !PT ;  /* 0x0000000104047812 */ /* 0x000fc400078ec0ff */
[----:B------:R-:W-:Y:S02]  /*0310*/  ISETP.NE.U32.AND P0, PT, R5, 0x1, PT ;  /* 0x000000010500780c */ /* 0x000fe40003f05070 */
[----:B------:R-:W-:Y:S02]  /*0320*/  ISETP.NE.U32.AND P5, PT, R10, 0x1, PT ;  /* 0x000000010a00780c */ /* 0x000fe40003fa5070 */
[----:B------:R-:W-:Y:S02]  /*0330*/  SHF.R.U32.HI R5, RZ, 0x9, R20 ;  /* 0x00000009ff057819 */ /* 0x000fe40000011614 */
[----:B------:R-:W-:Y:S02]  /*0340*/  VOTE.ANY R24, PT, !P3 ;  /* 0x0000000000187806 */ /* 0x000fe400058e0100 */
[----:B------:R-:W-:Y:S02]  /*0350*/  LOP3.LUT R6, R6, 0x1, RZ, 0xc0, !PT ;  /* 0x0000000106067812 */ /* 0x000fe400078ec0ff */
[----:B------:R-:W-:Y:S01]  /*0360*/  LOP3.LUT R7, R7, 0x1, RZ, 0xc0, !PT ;  /* 0x0000000107077812 */ /* 0x000fe200078ec0ff */
[----:B------:R-:W-:Y:S01]  /*0370*/  STS [R21+0x84], R24 ;  /* 0x0000841815007388 */ /* 0x000fe20000000800 */
[----:B------:R-:W-:-:S02]  /*0380*/  ISETP.NE.U32.AND P3, PT, R4, 0x1, PT ;  /* 0x000000010400780c */ /* 0x000fc40003f65070 */
[--C-:B------:R-:W-:Y:S02]  /*0390*/  SHF.R.U32.HI R4, RZ, 0xb, R20.reuse ;  /* 0x0000000bff047819 */ /* 0x100fe40000011614 */
[----:B------:R-:W-:Y:S02]  /*03a0*/  VOTE.ANY R22, PT, !P2 ;  /* 0x0000000000167806 */ /* 0x000fe400050e0100 */
[----:B------:R-:W-:Y:S02]  /*03b0*/  LOP3.LUT R5, R5, 0x1, RZ, 0xc0, !PT ;  /* 0x0000000105057812 */ /* 0x000fe400078ec0ff */
[----:B------:R-:W-:Y:S01]  /*03c0*/  ISETP.NE.U32.AND P1, PT, R6, 0x1, PT ;  /* 0x000000010600780c */ /* 0x000fe20003f25070 */
[----:B------:R0:W-:Y:S01]  /*03d0*/  STS [R21], R22 ;  /* 0x0000001615007388 */ /* 0x0001e20000000800 */
[----:B------:R-:W-:Y:S02]  /*03e0*/  ISETP.NE.U32.AND P2, PT, R7, 0x1, PT ;  /* 0x000000010700780c */ /* 0x000fe40003f45070 */
[----:B------:R-:W-:-:S02]  /*03f0*/  SHF.R.U32.HI R6, RZ, 0xa, R20 ;  /* 0x0000000aff067819 */ /* 0x000fc40000011614 */
[----:B------:R-:W-:Y:S02]  /*0400*/  LOP3.LUT R4, R4, 0x1, RZ, 0xc0, !PT ;  /* 0x0000000104047812 */ /* 0x000fe400078ec0ff */
[----:B------:R-:W-:Y:S02]  /*0410*/  VOTE.ANY R26, PT, !P4 ;  /* 0x00000000001a7806 */ /* 0x000fe400060e0100 */
[----:B------:R-:W-:Y:S02]  /*0420*/  ISETP.NE.U32.AND P4, PT, R5, 0x1, PT ;  /* 0x000000010500780c */ /* 0x000fe40003f85070 */
[----:B------:R-:W-:Y:S01]  /*0430*/  SHF.R.U32.HI R5, RZ, 0xc, R20 ;  /* 0x0000000cff057819 */ /* 0x000fe20000011614 */
[----:B------:R-:W-:Y:S01]  /*0440*/  STS [R21+0x108], R26 ;  /* 0x0001081a15007388 */ /* 0x000fe20000000800 */
[----:B------:R-:W-:Y:S02]  /*0450*/  VOTE.ANY R19, PT, !P6 ;  /* 0x0000000000137806 */ /* 0x000fe400070e0100 */
[----:B------:R-:W-:-:S02]  /*0460*/  LOP3.LUT R6, R6, 0x1, RZ, 0xc0, !PT ;  /* 0x0000000106067812 */ /* 0x000fc400078ec0ff */
[----:B------:R-:W-:Y:S01]  /*0470*/  ISETP.NE.U32.AND P6, PT, R4, 0x1, PT ;  /* 0x000000010400780c */ /* 0x000fe20003fc5070 */
[----:B------:R-:W-:Y:S01]  /*0480*/  STS [R21+0x210], R19 ;  /* 0x0002101315007388 */ /* 0x000fe20000000800 */
[--C-:B------:R-:W-:Y:S02]  /*0490*/  SHF.R.U32.HI R4, RZ, 0xe, R20.reuse ;  /* 0x0000000eff047819 */ /* 0x100fe40000011614 */
[----:B------:R-:W-:Y:S02]  /*04a0*/  VOTE.ANY R28, PT, !P5 ;  /* 0x00000000001c7806 */ /* 0x000fe400068e0100 */
[----:B------:R-:W-:Y:S02]  /*04b0*/  LOP3.LUT R5, R5, 0x1, RZ, 0xc0, !PT ;  /* 0x0000000105057812 */ /* 0x000fe400078ec0ff */
[----:B------:R-:W-:Y:S01]  /*04c0*/  ISETP.NE.U32.AND P5, PT, R6, 0x1, PT ;  /* 0x000000010600780c */ /* 0x000fe20003fa5070 */
[----:B------:R-:W-:Y:S01]  /*04d0*/  STS [R21+0x18c], R28 ;  /* 0x00018c1c15007388 */ /* 0x000fe20000000800 */
        /* <DEDUP_REMOVED lines=25> */
[----:B------:R-:W-:Y:S02]  /*0670*/  SHF.R.U32.HI R4, RZ, 0x14, R20 ;  /* 0x00000014ff047819 */ /* 0x000fe40000011614 */
[----:B------:R-:W-:Y:S02]  /*0680*/  VOTE.ANY R14, PT, !P4 ;  /* 0x00000000000e7806 */ /* 0x000fe400060e0100 */
[----:B------:R-:W-:Y:S02]  /*0690*/  LOP3.LUT R5, R5, 0x1, RZ, 0xc0, !PT ;  /* 0x0000000105057812 */ /* 0x000fe400078ec0ff */
[----:B------:R-:W-:Y:S01]  /*06a0*/  ISETP.NE.U32.AND P4, PT, R6, 0x1, PT ;  /* 0x000000010600780c */ /* 0x000fe20003f85070 */
[----:B------:R-:W-:Y:S01]  /*06b0*/  STS [R21+0x4a4], R14 ;  /* 0x0004a40e15007388 */ /* 0x000fe20000000800 */
[----:B------:R-:W-:-:S02]  /*06c0*/  LOP3.LUT R4, R4, 0x1, RZ, 0xc0, !PT ;  /* 0x0000000104047812 */ /* 0x000fc400078ec0ff */
[--C-:B------:R-:W-:Y:S02]  /*06d0*/  SHF.R.U32.HI R6, RZ, 0x13, R20.reuse ;  /* 0x00000013ff067819 */ /* 0x100fe40000011614 */
[----:B------:R-:W-:Y:S02]  /*06e0*/  VOTE.ANY R12, PT, !P6 ;  /* 0x00000000000c7806 */ /* 0x000fe400070e0100 */
[----:B------:R-:W-:Y:S02]  /*06f0*/  ISETP.NE.U32.AND P6, PT, R5, 0x1, PT ;  /* 0x000000010500780c */ /* 0x000fe40003fc5070 */
[----:B------:R-:W-:Y:S01]  /*0700*/  SHF.R.U32.HI R5, RZ, 0x15, R20 ;  /* 0x00000015ff057819 */ /* 0x000fe20000011614 */
[----:B------:R-:W-:Y:S01]  /*0710*/  STS [R21+0x5ac], R12 ;  /* 0x0005ac0c15007388 */ /* 0x000fe20000000800 */
[----:B------:R-:W-:Y:S02]  /*0720*/  VOTE.ANY R10, PT, !P1 ;  /* 0x00000000000a7806 */ /* 0x000fe400048e0100 */
[----:B------:R-:W-:-:S02]  /*0730*/  ISETP.NE.U32.AND P1, PT, R4, 0x1, PT ;  /* 0x000000010400780c */ /* 0x000fc40003f25070 */
[----:B------:R-:W-:Y:S01]  /*0740*/  LOP3.LUT R6, R6, 0x1, RZ, 0xc0, !PT ;  /* 0x0000000106067812 */ /* 0x000fe200078ec0ff */
[----:B------:R-:W-:Y:S01]  /*0750*/  STS [R21+0x6b4], R10 ;  /* 0x0006b40a15007388 */ /* 0x000fe20000000800 */
[--C-:B------:R-:W-:Y:S02]  /*0760*/  SHF.R.U32.HI R4, RZ, 0x17, R20.reuse ;  /* 0x00000017ff047819 */ /* 0x100fe40000011614 */
[----:B------:R-:W-:Y:S02]  /*0770*/  LOP3.LUT R5, R5, 0x1, RZ, 0xc0, !PT ;  /* 0x0000000105057812 */ /* 0x000fe400078ec0ff */
[----:B------:R-:W-:Y:S02]  /*0780*/  VOTE.ANY R11, PT, !P0 ;  /* 0x00000000000b7806 */ /* 0x000fe400040e0100 */
[----:B------:R-:W-:Y:S02]  /*0790*/  ISETP.NE.U32.AND P0, PT, R6, 0x1, PT ;  /* 0x000000010600780c */ /* 0x000fe40003f05070 */
[----:B------:R-:W-:Y:S01]  /*07a0*/  LOP3.LUT R4, R4, 0x1, RZ, 0xc0, !PT ;  /* 0x0000000104047812 */ /* 0x000fe200078ec0ff */
[----:B------:R-:W-:Y:S01]  /*07b0*/  STS [R21+0x630], R11 ;  /* 0x0006300b15007388 */ /* 0x000fe20000000800 */
[----:B------:R-:W-:-:S02]  /*07c0*/  SHF.R.U32.HI R6, RZ, 0x16, R20 ;  /* 0x00000016ff067819 */ /* 0x000fc40000011614 */
[----:B------:R-:W-:Y:S02]  /*07d0*/  VOTE.ANY R9, PT, !P2 ;  /* 0x0000000000097806 */ /* 0x000fe400050e0100 */
[----:B------:R-:W-:Y:S02]  /*07e0*/  ISETP.NE.U32.AND P2, PT, R5, 0x1, PT ;  /* 0x000000010500780c */ /* 0x000fe40003f45070 */
[--C-:B------:R-:W-:Y:S01]  /*07f0*/  SHF.R.U32.HI R5, RZ, 0x18, R20.reuse ;  /* 0x00000018ff057819 */ /* 0x100fe20000011614 */
[----:B------:R-:W-:Y:S01]  /*0800*/  STS [R21+0x738], R9 ;  /* 0x0007380915007388 */ /* 0x000fe20000000800 */
[----:B------:R-:W-:Y:S02]  /*0810*/  VOTE.ANY R7, PT, !P4 ;  /* 0x0000000000077806 */ /* 0x000fe400060e0100 */
[----:B------:R-:W-:Y:S02]  /*0820*/  ISETP.NE.U32.AND P4, PT, R4, 0x1, PT ;  /* 0x000000010400780c */ /* 0x000fe40003f85070 */
[----:B------:R-:W-:Y:S01]  /*0830*/  LOP3.LUT R6, R6, 0x1, RZ, 0xc0, !PT ;  /* 0x0000000106067812 */ /* 0x000fe200078ec0ff */
[----:B------:R-:W-:Y:S01]  /*0840*/  STS [R21+0x840], R7 ;  /* 0x0008400715007388 */ /* 0x000fe20000000800 */
[----:B------:R-:W-:-:S02]  /*0850*/  SHF.R.U32.HI R4, RZ, 0x19, R20 ;  /* 0x00000019ff047819 */ /* 0x000fc40000011614 */
[----:B------:R-:W-:Y:S02]  /*0860*/  LOP3.LUT R5, R5, 0x1, RZ, 0xc0, !PT ;  /* 0x0000000105057812 */ /* 0x000fe400078ec0ff */
[----:B------:R-:W-:Y:S02]  /*0870*/  VOTE.ANY R8, PT, !P3 ;  /* 0x0000000000087806 */ /* 0x000fe400058e0100 */
[----:B------:R-:W-:Y:S02]  /*0880*/  ISETP.NE.U32.AND P3, PT, R6, 0x1, PT ;  /* 0x000000010600780c */ /* 0x000fe40003f65070 */
[----:B------:R-:W-:Y:S01]  /*0890*/  LOP3.LUT R4, R4, 0x1, RZ, 0xc0, !PT ;  /* 0x0000000104047812 */ /* 0x000fe200078ec0ff */
[----:B------:R-:W-:Y:S01]  /*08a0*/  STS [R21+0x7bc], R8 ;  /* 0x0007bc0815007388 */ /* 0x000fe20000000800 */
[----:B------:R-:W-:Y:S02]  /*08b0*/  VOTE.ANY R6, PT, !P5 ;  /* 0x0000000000067806 */ /* 0x000fe400068e0100 */
[----:B------:R-:W-:-:S02]  /*08c0*/  ISETP.NE.U32.AND P5, PT, R5, 0x1, PT ;  /* 0x000000010500780c */ /* 0x000fc40003fa5070 */
[----:B------:R-:W-:Y:S01]  /*08d0*/  VOTE.ANY R5, PT, !P6 ;  /* 0x0000000000057806 */ /* 0x000fe200070e0100 */
[----:B------:R-:W-:Y:S01]  /*08e0*/  STS [R21+0x8c4], R6 ;  /* 0x0008c40615007388 */ /* 0x000fe20000000800 */
[----:B------:R-:W-:Y:S02]  /*08f0*/  ISETP.NE.U32.AND P6, PT, R4, 0x1, PT ;  /* 0x000000010400780c */ /* 0x000fe40003fc5070 */
[--C-:B------:R-:W-:Y:S01]  /*0900*/  SHF.R.U32.HI R4, RZ, 0x1a, R20.reuse ;  /* 0x0000001aff047819 */ /* 0x100fe20000011614 */
[----:B------:R-:W-:Y:S01]  /*0910*/  STS [R21+0x948], R5 ;  /* 0x0009480515007388 */ /* 0x000fe20000000800 */
[----:B------:R-:W-:Y:S02]  /*0920*/  SHF.R.U32.HI R29, RZ, 0x1f, R20 ;  /* 0x0000001fff1d7819 */ /* 0x000fe40000011614 */
[----:B------:R-:W-:Y:S02]  /*0930*/  LOP3.LUT R23, R4, 0x1, RZ, 0xc0, !PT ;  /* 0x0000000104177812 */ /* 0x000fe400078ec0ff */
[----:B------:R-:W-:-:S02]  /*0940*/  VOTE.ANY R4, PT, !P0 ;  /* 0x0000000000047806 */ /* 0x000fc400040e0100 */
[----:B------:R-:W-:Y:S02]  /*0950*/  ISETP.NE.U32.AND P0, PT, R23, 0x1, PT ;  /* 0x000000011700780c */ /* 0x000fe40003f05070 */
[----:B------:R-:W-:Y:S01]  /*0960*/  SHF.R.U32.HI R23, RZ, 0x1b, R20 ;  /* 0x0000001bff177819 */ /* 0x000fe20000011614 */
[----:B------:R1:W-:Y:S01]  /*0970*/  STS [R21+0x9cc], R4 ;  /* 0x0009cc0415007388 */ /* 0x0003e20000000800 */
[----:B0-----:R-:W-:Y:S02]  /*0980*/  VOTE.ANY R22, PT, !P3 ;  /* 0x0000000000167806 */ /* 0x001fe400058e0100 */
[----:B------:R-:W-:Y:S02]  /*0990*/  LOP3.LUT R25, R23, 0x1, RZ, 0xc0, !PT ;  /* 0x0000000117197812 */ /* 0x000fe400078ec0ff */
[----:B------:R-:W-:Y:S01]  /*09a0*/  VOTE.ANY R23, PT, !P1 ;  /* 0x0000000000177806 */ /* 0x000fe200048e0100 */
[----:B------:R-:W-:Y:S01]  /*09b0*/  STS [R21+0xb58], R22 ;  /* 0x000b581615007388 */ /* 0x000fe20000000800 */
[----:B------:R-:W-:-:S02]  /*09c0*/  ISETP.NE.U32.AND P1, PT, R25, 0x1, PT ;  /* 0x000000011900780c */ /* 0x000fc40003f25070 */
[--C-:B------:R-:W-:Y:S01]  /*09d0*/  SHF.R.U32.HI R25, RZ, 0x1c, R20.reuse ;  /* 0x0000001cff197819 */ /* 0x100fe20000011614 */
[----:B------:R-:W-:Y:S01]  /*09e0*/  STS [R21+0xa50], R23 ;  /* 0x000a501715007388 */ /* 0x000fe20000000800 */
[----:B-1----:R-:W-:Y:S02]  /*09f0*/  SHF.R.U32.HI R4, RZ, 0x3, R3 ;  /* 0x00000003ff047819 */ /* 0x002fe40000011603 */
[----:B------:R-:W-:Y:S02]  /*0a00*/  LOP3.LUT R27, R25, 0x1, RZ, 0xc0, !PT ;  /* 0x00000001191b7812 */ /* 0x000fe400078ec0ff */
[----:B------:R-:W-:Y:S02]  /*0a10*/  VOTE.ANY R25, PT, !P2 ;  /* 0x0000000000197806 */ /* 0x000fe400050e0100 */
[----:B------:R-:W-:Y:S02]  /*0a20*/  ISETP.NE.U32.AND P2, PT, R27, 0x1, PT ;  /* 0x000000011b00780c */ /* 0x000fe40003f45070 */
[--C-:B------:R-:W-:Y:S01]  /*0a30*/  SHF.R.U32.HI R27, RZ, 0x1d, R20.reuse ;  /* 0x0000001dff1b7819 */ /* 0x100fe20000011614 */
[----:B------:R-:W-:Y:S01]  /*0a40*/  STS [R21+0xad4], R25 ;  /* 0x000ad41915007388 */ /* 0x000fe20000000800 */
[----:B------:R-:W-:-:S02]  /*0a50*/  SHF.R.U32.HI R20, RZ, 0x1e, R20 ;  /* 0x0000001eff147819 */ /* 0x000fc40000011614 */
[----:B------:R-:W-:Y:S02]  /*0a60*/  LOP3.LUT R27, R27, 0x1, RZ, 0xc0, !PT ;  /* 0x000000011b1b7812 */ /* 0x000fe400078ec0ff */
[----:B------:R-:W-:Y:S02]  /*0a70*/  LOP3.LUT R20, R20, 0x1, RZ, 0xc0, !PT ;  /* 0x0000000114147812 */ /* 0x000fe400078ec0ff */
[----:B------:R-:W-:Y:S02]  /*0a80*/  ISETP.NE.U32.AND P3, PT, R27, 0x1, PT ;  /* 0x000000011b00780c */ /* 0x000fe40003f65070 */
[----:B------:R-:W-:Y:S02]  /*0a90*/  VOTE.ANY R27, PT, !P4 ;  /* 0x00000000001b7806 */ /* 0x000fe400060e0100 */
[----:B------:R-:W-:Y:S02]  /*0aa0*/  ISETP.NE.U32.AND P4, PT, R29, 0x1, PT ;  /* 0x000000011d00780c */ /* 0x000fe40003f85070 */
[----:B------:R-:W-:Y:S01]  /*0ab0*/  VOTE.ANY R6, PT, !P0 ;  /* 0x0000000000067806 */ /* 0x000fe200040e0100 */
[----:B------:R-:W-:Y:S01]  /*0ac0*/  STS [R21+0xbdc], R27 ;  /* 0x000bdc1b15007388 */ /* 0x000fe20000000800 */
[----:B------:R-:W-:-:S02]  /*0ad0*/  ISETP.GT.AND P0, PT, R4, 0x1, PT ;  /* 0x000000010400780c */ /* 0x000fc40003f04270 */
[----:B------:R-:W-:Y:S01]  /*0ae0*/  VOTE.ANY R14, PT, !P5 ;  /* 0x00000000000e7806 */ /* 0x000fe200068e0100 */
[----:B------:R-:W-:Y:S01]  /*0af0*/  STS [R21+0xd68], R6 ;  /* 0x000d680615007388 */ /* 0x000fe20000000800 */
[----:B------:R-:W-:Y:S02]  /*0b00*/  VOTE.ANY R12, PT, !P6 ;  /* 0x00000000000c7806 */ /* 0x000fe400070e0100 */
[----:B------:R-:W-:Y:S01]  /*0b10*/  VOTE.ANY R8, PT, !P1 ;  /* 0x0000000000087806 */ /* 0x000fe200048e0100 */
[----:B------:R-:W-:Y:S01]  /*0b20*/  STS [R21+0xc60], R14 ;  /* 0x000c600e15007388 */ /* 0x000fe20000000800 */
[----:B------:R-:W-:Y:S02]  /*0b30*/  VOTE.ANY R10, PT, !P2 ;  /* 0x00000000000a7806 */ /* 0x000fe400050e0100 */
[----:B------:R-:W-:Y:S01]  /*0b40*/  VOTE.ANY R24, PT, !P4 ;  /* 0x0000000000187806 */ /* 0x000fe200060e0100 */
[----:B------:R0:W-:Y:S01]  /*0b50*/  STS [R21+0xce4], R12 ;  /* 0x000ce40c15007388 */ /* 0x0001e20000000800 */
[----:B------:R-:W-:-:S02]  /*0b60*/  ISETP.NE.U32.AND P4, PT, R20, 0x1, PT ;  /* 0x000000011400780c */ /* 0x000fc40003f85070 */
[----:B------:R-:W-:Y:S01]  /*0b70*/  VOTE.ANY R16, PT, !P3 ;  /* 0x0000000000107806 */ /* 0x000fe200058e0100 */
[----:B------:R1:W-:Y:S04]  /*0b80*/  STS [R21+0xffc], R24 ;  /* 0x000ffc1815007388 */ /* 0x0003e80000000800 */
[----:B------:R1:W-:Y:S01]  /*0b90*/  STS [R21+0xdec], R8 ;  /* 0x000dec0815007388 */ /* 0x0003e20000000800 */
[----:B0-----:R-:W-:-:S03]  /*0ba0*/  LOP3.LUT R12, R3, 0x7, RZ, 0xc0, !PT ;  /* 0x00000007030c7812 */ /* 0x001fc600078ec0ff */
[----:B------:R1:W-:Y:S02]  /*0bb0*/  STS [R21+0xe70], R10 ;  /* 0x000e700a15007388 */ /* 0x0003e40000000800 */
[----:B------:R-:W-:Y:S02]  /*0bc0*/  VOTE.ANY R18, PT, !P4 ;  /* 0x0000000000127806 */ /* 0x000fe400060e0100 */
[----:B------:R1:W-:Y:S04]  /*0bd0*/  STS [R21+0xef4], R16 ;  /* 0x000ef41015007388 */ /* 0x0003e80000000800 */
[----:B------:R1:W-:Y:S01]  /*0be0*/  STS [R21+0xf78], R18 ;  /* 0x000f781215007388 */ /* 0x0003e20000000800 */
[----:B------:R-:W-:Y:S06]  /*0bf0*/  BAR.SYNC.DEFER_BLOCKING 0x0 ;  /* 0x0000000000007b1d */ /* 0x000fec0000010000 */
[----:B------:R-:W-:Y:S05]  /*0c00*/  @P0 BRA `(.L_x_1) ;  /* 0x0000000000700947 */ /* 0x000fea0003800000 */
[----:B------:R-:W-:-:S05]  /*0c10*/  VIMNMX.U32 R5, PT, PT, R4, 0x2, PT ;  /* 0x0000000204057848 */ /* 0x000fca0003fe0000 */
[----:B------:R-:W-:-:S04]  /*0c20*/  IMAD.SHL.U32 R5, R5, 0x4, RZ ;  /* 0x0000000405057824 */ /* 0x000fc800078e00ff */
[----:B------:R-:W0:Y:S02]  /*0c30*/  LDC R6, c[0x2][R5] ;  /* 0x0080000005067b82 */ /* 0x000e240000000800 */
[----:B0-----:R-:W-:-:S04]  /*0c40*/  SHF.R.S32.HI R7, RZ, 0x1f, R6 ;  /* 0x0000001fff077819 */ /* 0x001fc80000011406 */
.L_x_6:
[----:B------:R-:W-:Y:S05]  /*0c50*/  BRX R6 -0xc60                               (*"BRANCH_TARGETS .L_x_7,.L_x_8,.L_x_2"*) ;  /* 0xfffffff006e87949 */ /* 0x000fea000383ffff */
.L_x_8:
[----:B------:R-:W-:-:S05]  /*0c60*/  IMAD R12, R12, 0x210, R21 ;  /* 0x000002100c0c7824 */ /* 0x000fca00078e0215 */
[----:B------:R-:W0:Y:S04]  /*0c70*/  LDS R7, [R12+0x108] ;  /* 0x000108000c077984 */ /* 0x000e280000000800 */
[----:B-1----:R-:W1:Y:S04]  /*0c80*/  LDS R8, [R12+0x18c] ;  /* 0x00018c000c087984 */ /* 0x002e680000000800 */
[----:B------:R-:W-:Y:S04]  /*0c90*/  LDS.U8 R5, [R12+0x1] ;  /* 0x000001000c057984 */ /* 0x000fe80000000000 */
[----:B------:R-:W2:Y:S01]  /*0ca0*/  LDS.U8 R6, [R12+0x85] ;  /* 0x000085000c067984 */ /* 0x000ea20000000000 */
[----:B0-----:R-:W-:-:S02]  /*0cb0*/  IMAD.SHL.U32 R7, R7, 0x100, RZ ;  /* 0x0000010007077824 */ /* 0x001fc400078e00ff */
[----:B-1----:R-:W-:-:S05]  /*0cc0*/  IMAD.U32 R8, R8, 0x10000, RZ ;  /* 0x0001000008087824 */ /* 0x002fca00078e00ff */
[----:B------:R-:W-:Y:S01]  /*0cd0*/  LOP3.LUT R8, R8, 0xff000000, RZ, 0xc0, !PT ;  /* 0xff00000008087812 */ /* 0x000fe200078ec0ff */
[----:B--2---:R-:W-:Y:S01]  /*0ce0*/  IMAD R5, R6, 0x100, R5 ;  /* 0x0000010006057824 */ /* 0x004fe200078e0205 */
[----:B------:R-:W-:-:S04]  /*0cf0*/  LOP3.LUT R6, R7, 0xff0000, RZ, 0xc0, !PT ;  /* 0x00ff000007067812 */ /* 0x000fc800078ec0ff */
[----:B------:R-:W-:Y:S01]  /*0d00*/  IADD3 R5, PT, PT, R8, R5, R6 ;  /* 0x0000000508057210 */ /* 0x000fe20007ffe006 */
[----:B------:R-:W-:Y:S06]  /*0d10*/  BRA `(.L_x_2) ;  /* 0x0000000000947947 */ /* 0x000fec0003800000 */
.L_x_7:
[----:B------:R-:W-:-:S05]  /*0d20*/  IMAD R12, R12, 0x210, R21 ;  /* 0x000002100c0c7824 */ /* 0x000fca00078e0215 */
[----:B------:R-:W0:Y:S04]  /*0d30*/  LDS R6, [R12+0x84] ;  /* 0x000084000c067984 */ /* 0x000e280000000800 */
[----:B-1----:R-:W1:Y:S04]  /*0d40*/  LDS R8, [R12+0x108] ;  /* 0x000108000c087984 */ /* 0x002e680000000800 */
[----:B------:R-:W2:Y:S04]  /*0d50*/  LDS.U8 R5, [R12] ;  /* 0x000000000c057984 */ /* 0x000ea80000000000 */
[----:B------:R-:W3:Y:S01]  /*0d60*/  LDS R10, [R12+0x18c] ;  /* 0x00018c000c0a7984 */ /* 0x000ee20000000800 */
[----:B0-----:R-:W-:-:S02]  /*0d70*/  IMAD.SHL.U32 R6, R6, 0x100, RZ ;  /* 0x0000010006067824 */ /* 0x001fc400078e00ff */
[----:B-1----:R-:W-:-:S03]  /*0d80*/  IMAD.U32 R8, R8, 0x10000, RZ ;  /* 0x0001000008087824 */ /* 0x002fc600078e00ff */
[----:B--2---:R-:W-:-:S04]  /*0d90*/  LOP3.LUT R5, R5, 0xff00, R6, 0xf8, !PT ;  /* 0x0000ff0005057812 */ /* 0x004fc800078ef806 */
[----:B------:R-:W-:-:S05]  /*0da0*/  LOP3.LUT R5, R5, 0xff0000, R8, 0xf8, !PT ;  /* 0x00ff000005057812 */ /* 0x000fca00078ef808 */
[----:B---3--:R-:W-:Y:S01]  /*0db0*/  IMAD R5, R10, 0x1000000, R5 ;  /* 0x010000000a057824 */ /* 0x008fe200078e0205 */
[----:B------:R-:W-:Y:S06]  /*0dc0*/  BRA `(.L_x_2) ;  /* 0x0000000000687947 */ /* 0x000fec0003800000 */
.L_x_1:
[----:B------:R-:W-:-:S05]  /*0dd0*/  IMAD.MOV.U32 R5, RZ, RZ, -0x2 ;  /* 0xfffffffeff057424 */ /* 0x000fca00078e00ff */
[----:B------:R-:W-:-:S05]  /*0de0*/  VIADDMNMX.U32 R5, R4, R5, 0x2, PT ;  /* 0x0000000204057446 */ /* 0x000fca0003800005 */
[----:B------:R-:W-:-:S04]  /*0df0*/  IMAD.SHL.U32 R5, R5, 0x4, RZ ;  /* 0x0000000405057824 */ /* 0x000fc800078e00ff */
[----:B------:R-:W0:Y:S02]  /*0e00*/  LDC R6, c[0x2][R5+0xc] ;  /* 0x0080030005067b82 */ /* 0x000e240000000800 */
[----:B0-----:R-:W-:-:S04]  /*0e10*/  SHF.R.S32.HI R7, RZ, 0x1f, R6 ;  /* 0x0000001fff077819 */ /* 0x001fc80000011406 */
.L_x_10:
[----:B------:R-:W-:Y:S05]  /*0e20*/  BRX R6 -0xe30                               (*"BRANCH_TARGETS .L_x_11,.L_x_12,.L_x_2"*) ;  /* 0xfffffff006747949 */ /* 0x000fea000383ffff */
.L_x_12:
[----:B------:R-:W-:-:S05]  /*0e30*/  IMAD R12, R12, 0x210, R21 ;  /* 0x000002100c0c7824 */ /* 0x000fca00078e0215 */
[----:B------:R-:W-:Y:S04]  /*0e40*/  LDS R5, [R12] ;  /* 0x000000000c057984 */ /* 0x000fe80000000800 */
[----:B------:R-:W0:Y:S04]  /*0e50*/  LDS.U8 R6, [R12+0x87] ;  /* 0x000087000c067984 */ /* 0x000e280000000000 */
[----:B------:R-:W2:Y:S04]  /*0e60*/  LDS.U8 R7, [R12+0x10b] ;  /* 0x00010b000c077984 */ /* 0x000ea80000000000 */
[----:B-1----:R-:W1:Y:S01]  /*0e70*/  LDS.U8 R8, [R12+0x18f] ;  /* 0x00018f000c087984 */ /* 0x002e620000000000 */
[----:B0-----:R-:W-:Y:S01]  /*0e80*/  SHF.L.W.U32.HI R5, R5, 0x8, R6 ;  /* 0x0000000805057819 */ /* 0x001fe20000010e06 */
[----:B--2---:R-:W-:-:S02]  /*0e90*/  IMAD.U32 R6, R7, 0x10000, RZ ;  /* 0x0001000007067824 */ /* 0x004fc400078e00ff */
[----:B-1----:R-:W-:-:S05]  /*0ea0*/  IMAD.SHL.U32 R8, R8, 0x1000000, RZ ;  /* 0x0100000008087824 */ /* 0x002fca00078e00ff */
[----:B------:R-:W-:Y:S01]  /*0eb0*/  LOP3.LUT R5, R8, R5, R6, 0xfe, !PT ;  /* 0x0000000508057212 */ /* 0x000fe200078efe06 */
[----:B------:R-:W-:Y:S06]  /*0ec0*/  BRA `(.L_x_2) ;  /* 0x0000000000287947 */ /* 0x000fec0003800000 */
.L_x_11:
[----:B------:R-:W-:-:S05]  /*0ed0*/  IMAD R12, R12, 0x210, R21 ;  /* 0x000002100c0c7824 */ /* 0x000fca00078e0215 */
[----:B------:R-:W-:Y:S04]  /*0ee0*/  LDS.U8 R5, [R12+0x2] ;  /* 0x000002000c057984 */ /* 0x000fe80000000000 */
[----:B------:R-:W0:Y:S04]  /*0ef0*/  LDS.U8 R6, [R12+0x86] ;  /* 0x000086000c067984 */ /* 0x000e280000000000 */
[----:B------:R-:W2:Y:S04]  /*0f00*/  LDS R7, [R12+0x18c] ;  /* 0x00018c000c077984 */ /* 0x000ea80000000800 */
[----:B-1----:R-:W1:Y:S01]  /*0f10*/  LDS.U8 R8, [R12+0x10a] ;  /* 0x00010a000c087984 */ /* 0x002e620000000000 */
[----:B0-----:R-:W-:-:S02]  /*0f20*/  IMAD R5, R6, 0x100, R5 ;  /* 0x0000010006057824 */ /* 0x001fc400078e0205 */
[----:B--2---:R-:W-:Y:S02]  /*0f30*/  IMAD.SHL.U32 R6, R7, 0x100, RZ ;  /* 0x0000010007067824 */ /* 0x004fe400078e00ff */
[----:B-1----:R-:W-:-:S03]  /*0f40*/  IMAD R5, R8, 0x10000, R5 ;  /* 0x0001000008057824 */ /* 0x002fc600078e0205 */
[----:B------:R-:W-:-:S05]  /*0f50*/  LOP3.LUT R6, R6, 0xff000000, RZ, 0xc0, !PT ;  /* 0xff00000006067812 */ /* 0x000fca00078ec0ff */
[----:B------:R-:W-:-:S07]  /*0f60*/  IMAD.IADD R5, R5, 0x1, R6 ;  /* 0x0000000105057824 */ /* 0x000fce00078e0206 */
.L_x_2:
[----:B------:R-:W-:Y:S05]  /*0f70*/  BSYNC.RECONVERGENT B0 ;  /* 0x0000000000007941 */ /* 0x000fea0003800200 */
.L_x_0:
[----:B------:R-:W0:Y:S01]  /*0f80*/  LDC.64 R6, c[0x0][0x388] ;  /* 0x0000e200ff067b82 */ /* 0x000e220000000a00 */
[----:B------:R-:W-:-:S04]  /*0f90*/  IMAD R3, R0, 0x8, R3 ;  /* 0x0000000800037824 */ /* 0x000fc800078e0203 */
[----:B------:R-:W-:-:S04]  /*0fa0*/  IMAD R3, R2, 0x400, R3 ;  /* 0x0000040002037824 */ /* 0x000fc800078e0203 */
[----:B------:R-:W-:-:S04]  /*0fb0*/  VIADD R3, R3, UR4 ;  /* 0x0000000403037c36 */ /* 0x000fc80008000000 */
[----:B------:R-:W-:-:S04]  /*0fc0*/  IMAD R3, R4, 0xf8, R3 ;  /* 0x000000f804037824 */ /* 0x000fc800078e0203 */
[----:B0-----:R-:W-:-:S05]  /*0fd0*/  IMAD.WIDE.U32 R2, R3, 0x4, R6 ;  /* 0x0000000403027825 */ /* 0x001fca00078e0006 */
[----:B------:R-:W-:Y:S01]  /*0fe0*/  STG.E desc[UR6][R2.64], R5 ;  /* 0x0000000502007986 */ /* 0x000fe2000c101906 */
[----:B------:R-:W-:Y:S05]  /*0ff0*/  EXIT ;  /* 0x000000000000794d */ /* 0x000fea0003800000 */
.L_x_3:
[----:B------:R-:W-:-:S00]  /*1000*/  BRA `(.L_x_3) ;  /* 0xfffffffc00fc7947 */ /* 0x000fc0000383ffff */
[----:B------:R-:W-:-:S00]  /*1010*/  NOP ;  /* 0x0000000000007918 */ /* 0x000fc00000000000 */
        /* <DEDUP_REMOVED lines=14> */
.L_x_14:


//--------------------- .text._Z12shuf_8192_16PKjPj --------------------------
	.section	.text._Z12shuf_8192_16PKjPj,"ax",@progbits
	.align	128
        .global         _Z12shuf_8192_16PKjPj
        .type           _Z12shuf_8192_16PKjPj,@function
        .size           _Z12shuf_8192_16PKjPj,(.L_x_15 - _Z12shuf_8192_16PKjPj)
        .other          _Z12shuf_8192_16PKjPj,@"STO_CUDA_ENTRY STV_DEFAULT"
_Z12shuf_8192_16PKjPj:
.text._Z12shuf_8192_16PKjPj:
[----:B------:R-:W-:Y:S01]  /*0000*/  LDC R1, c[0x0][0x37c] ;  /* 0x0000df00ff017b82 */ /* 0x000fe20000000800 */
[----:B------:R-:W0:Y:S07]  /*0010*/  S2R R3, SR_TID.X ;  /* 0x0000000000037919 */ /* 0x000e2e0000002100 */
[----:B------:R-:W1:Y:S01]  /*0020*/  S2UR UR4, SR_CTAID.X ;  /* 0x00000000000479c3 */ /* 0x000e620000002500 */
[----:B------:R-:W2:Y:S01]  /*0030*/  LDCU.64 UR6, c[0x0][0x358] ;  /* 0x00006b00ff0677ac */ /* 0x000ea20008000a00 */
[----:B------:R-:W3:Y:S01]  /*0040*/  S2R R4, SR_TID.Y ;  /* 0x0000000000047919 */ /* 0x000ee20000002200 */
[----:B------:R-:W4:Y:S05]  /*0050*/  S2R R2, SR_CTAID.Y ;  /* 0x0000000000027919 */ /* 0x000f2a0000002600 */
[----:B------:R-:W5:Y:S01]  /*0060*/  LDC.64 R6, c[0x0][0x380] ;  /* 0x0000e000ff067b82 */ /* 0x000f620000000a00 */
[----:B-1----:R-:W-:-:S06]  /*0070*/  USHF.L.U32 UR4, UR4, 0xb, URZ ;  /* 0x0000000b04047899 */ /* 0x002fcc00080006ff */
[----:B0-----:R-:W-:Y:S01]  /*0080*/  LOP3.LUT R11, R3, UR4, RZ, 0xfc, !PT ;  /* 0x00000004030b7c12 */ /* 0x001fe2000f8efcff */
[C---:B---3--:R-:W-:Y:S02]  /*0090*/  IMAD.SHL.U32 R0, R4.reuse, 0x2, RZ ;  /* 0x0000000204007824 */ /* 0x048fe400078e00ff */
[----:B------:R-:W-:Y:S02]  /*00a0*/  IMAD.SHL.U32 R5, R4, 0x80, RZ ;  /* 0x0000008004057824 */ /* 0x000fe400078e00ff */
[----:B----4-:R-:W-:Y:S01]  /*00b0*/  IMAD R11, R2, 0x40, R11 ;  /* 0x00000040020b7824 */ /* 0x010fe200078e020b */
[----:B------:R-:W-:Y:S02]  /*00c0*/  LOP3.LUT R0, R0, 0x7e0, RZ, 0xc0, !PT ;  /* 0x000007e000007812 */ /* 0x000fe400078ec0ff */
[----:B------:R-:W-:-:S04]  /*00d0*/  LOP3.LUT R9, R5, 0x780, RZ, 0xc0, !PT ;  /* 0x0000078005097812 */ /* 0x000fc800078ec0ff */
[----:B------:R-:W-:-:S05]  /*00e0*/  IADD3 R9, PT, PT, R9, R11, R0 ;  /* 0x0000000b09097210 */ /* 0x000fca0007ffe000 */
[----:B-----5:R-:W-:-:S06]  /*00f0*/  IMAD.WIDE.U32 R6, R9, 0x4, R6 ;  /* 0x0000000409067825 */ /* 0x020fcc00078e0006 */
[----:B--2---:R0:W2:Y:S01]  /*0100*/  LDG.E.CONSTANT R6, desc[UR6][R6.64] ;  /* 0x0000000606067981 */ /* 0x0040a2000c1e9900 */
[----:B------:R-:W-:Y:S01]  /*0110*/  MOV R0, 0x400 ;  /* 0x0000040000007802 */ /* 0x000fe20000000f00 */
[----:B------:R-:W1:Y:S01]  /*0120*/  S2R R9, SR_CgaCtaId ;  /* 0x0000000000097919 */ /* 0x000e620000008800 */
[----:B0-----:R-:W-:-:S05]  /*0130*/  IMAD.SHL.U32 R7, R3, 0x2, RZ ;  /* 0x0000000203077824 */ /* 0x001fca00078e00ff */
[----:B------:R-:W-:Y:S02]  /*0140*/  LOP3.LUT R7, R7, 0x1e, RZ, 0xc0, !PT ;  /* 0x0000001e07077812 */ /* 0x000fe400078ec0ff */
[----:B-1----:R-:W-:-:S05]  /*0150*/  LEA R0, R9, R0, 0x18 ;  /* 0x0000000009007211 */ /* 0x002fca00078ec0ff */
[C-C-:B------:R-:W-:Y:S02]  /*0160*/  IMAD R8, R4.reuse, 0x84, R0.reuse ;  /* 0x0000008404087824 */ /* 0x140fe400078e0200 */
[C---:B------:R-:W-:Y:S02]  /*0170*/  IMAD R11, R3.reuse, 0x84, R0 ;  /* 0x00000084030b7824 */ /* 0x040fe400078e0200 */
[----:B------:R-:W-:Y:S02]  /*0180*/  IMAD R9, R3, 0x4, R8 ;  /* 0x0000000403097824 */ /* 0x000fe400078e0208 */
[----:B------:R-:W-:Y:S02]  /*0190*/  IMAD R11, R4, 0x4, R11 ;  /* 0x00000004040b7824 */ /* 0x000fe400078e020b */
[----:B------:R-:W-:Y:S02]  /*01a0*/  IMAD.IADD R5, R8, 0x1, -R5 ;  /* 0x0000000108057824 */ /* 0x000fe400078e0a05 */
[----:B------:R-:W-:Y:S01]  /*01b0*/  IMAD R0, R7, 0x84, R0 ;  /* 0x0000008407007824 */ /* 0x000fe200078e0200 */
[----:B--2---:R-:W-:Y:S01]  /*01c0*/  STS [R9], R6 ;  /* 0x0000000609007388 */ /* 0x004fe20000000800 */
[----:B------:R-:W-:Y:S06]  /*01d0*/  BAR.SYNC.DEFER_BLOCKING 0x0 ;  /* 0x0000000000007b1d */ /* 0x000fec0000010000 */
[----:B------:R-:W0:Y:S02]  /*01e0*/  LDS R11, [R11] ;  /* 0x000000000b0b7984 */ /* 0x000e240000000800 */
[----:B0-----:R-:W-:-:S02]  /*01f0*/  SHF.R.U32.HI R8, RZ, 0x1, R11 ;  /* 0x00000001ff087819 */ /* 0x001fc4000001160b */
[----:B------:R-:W-:Y:S02]  /*0200*/  LOP3.LUT R7, R11, 0x1, RZ, 0xc0, !PT ;  /* 0x000000010b077812 */ /* 0x000fe400078ec0ff */
[--C-:B------:R-:W-:Y:S02]  /*0210*/  SHF.R.U32.HI R6, RZ, 0x3, R11.reuse ;  /* 0x00000003ff067819 */ /* 0x100fe4000001160b */
[----:B------:R-:W-:Y:S02]  /*0220*/  SHF.R.U32.HI R10, RZ, 0x2, R11 ;  /* 0x00000002ff0a7819 */ /* 0x000fe4000001160b */
[----:B------:R-:W-:Y:S01]  /*0230*/  LOP3.LUT R8, R8, 0x1, RZ, 0xc0, !PT ;  /* 0x0000000108087812 */ /* 0x000fe200078ec0ff */
[----:B------:R-:W-:Y:S01]  /*0240*/  BAR.SYNC.DEFER_BLOCKING 0x0 ;  /* 0x0000000000007b1d */ /* 0x000fe20000010000 */
[----:B------:R-:W-:Y:S02]  /*0250*/  ISETP.NE.U32.AND P2, PT, R7, 0x1, PT ;  /* 0x000000010700780c */ /* 0x000fe40003f45070 */
[----:B------:R-:W-:-:S02]  /*0260*/  LOP3.LUT R6, R6, 0x1, RZ, 0xc0, !PT ;  /* 0x0000000106067812 */ /* 0x000fc400078ec0ff */
[----:B------:R-:W-:Y:S02]  /*0270*/  LOP3.LUT R10, R10, 0x1, RZ, 0xc0, !PT ;  /* 0x000000010a0a7812 */ /* 0x000fe400078ec0ff */
[----:B------:R-:W-:Y:S02]  /*0280*/  ISETP.NE.U32.AND P3, PT, R8, 0x1, PT ;  /* 0x000000010800780c */ /* 0x000fe40003f65070 */
[--C-:B------:R-:W-:Y:S02]  /*0290*/  SHF.R.U32.HI R7, RZ, 0x4, R11.reuse ;  /* 0x00000004ff077819 */ /* 0x100fe4000001160b */
[--C-:B------:R-:W-:Y:S02]  /*02a0*/  SHF.R.U32.HI R8, RZ, 0x5, R11.reuse ;  /* 0x00000005ff087819 */ /* 0x100fe4000001160b */
[----:B------:R-:W-:Y:S02]  /*02b0*/  ISETP.NE.U32.AND P5, PT, R6, 0x1, PT ;  /* 0x000000010600780c */ /* 0x000fe40003fa5070 */
[----:B------:R-:W-:-:S02]  /*02c0*/  SHF.R.U32.HI R6, RZ, 0x7, R11 ;  /* 0x00000007ff067819 */ /* 0x000fc4000001160b */
[----:B------:R-:W-:Y:S02]  /*02d0*/  ISETP.NE.U32.AND P4, PT, R10, 0x1, PT ;  /* 0x000000010a00780c */ /* 0x000fe40003f85070 */
[----:B------:R-:W-:Y:S02]  /*02e0*/  LOP3.LUT R7, R7, 0x1, RZ, 0xc0, !PT ;  /* 0x0000000107077812 */ /* 0x000fe400078ec0ff */
[----:B------:R-:W-:Y:S02]  /*02f0*/  LOP3.LUT R8, R8, 0x1, RZ, 0xc0, !PT ;  /* 0x0000000108087812 */ /* 0x000fe400078ec0ff */
[----:B------:R-:W-:Y:S02]  /*0300*/  SHF.R.U32.HI R9, RZ, 0x6, R11 ;  /* 0x00000006ff097819 */ /* 0x000fe4000001160b */
[----:B------:R-:W-:Y:S02]  /*0310*/  LOP3.LUT R6, R6, 0x1, RZ, 0xc0, !PT ;  /* 0x0000000106067812 */ /* 0x000fe400078ec0ff */
[----:B------:R-:W-:-:S02]  /*0320*/  ISETP.NE.U32.AND P6, PT, R7, 0x1, PT ;  /* 0x000000010700780c */ /* 0x000fc40003fc5070 */
[----:B------:R-:W-:Y:S02]  /*0330*/  ISETP.NE.U32.AND P0, PT, R8, 0x1, PT ;  /* 0x000000010800780c */ /* 0x000fe40003f05070 */
[--C-:B------:R-:W-:Y:S02]  /*0340*/  SHF.R.U32.HI R7, RZ, 0x8, R11.reuse ;  /* 0x00000008ff077819 */ /* 0x100fe4000001160b */
[--C-:B------:R-:W-:Y:S02]  /*0350*/  SHF.R.U32.HI R8, RZ, 0x9, R11.reuse ;  /* 0x00000009ff087819 */ /* 0x100fe4000001160b */
[----:B------:R-:W-:Y:S02]  /*0360*/  VOTE.ANY R13, PT, !P2 ;  /* 0x00000000000d7806 */ /* 0x000fe400050e0100 */
[----:B------:R-:W-:Y:S02]  /*0370*/  LOP3.LUT R9, R9, 0x1, RZ, 0xc0, !PT ;  /* 0x0000000109097812 */ /* 0x000fe400078ec0ff */
[----:B------:R-:W-:Y:S01]  /*0380*/  ISETP.NE.U32.AND P2, PT, R6, 0x1, PT ;  /* 0x000000010600780c */ /* 0x000fe20003f45070 */
[----:B------:R-:W-:Y:S01]  /*0390*/  STS [R5], R13 ;  /* 0x0000000d05007388 */ /* 0x000fe20000000800 */
[----:B------:R-:W-:-:S02]  /*03a0*/  SHF.R.U32.HI R6, RZ, 0xa, R11 ;  /* 0x0000000aff067819 */ /* 0x000fc4000001160b */
[----:B------:R-:W-:Y:S02]  /*03b0*/  LOP3.LUT R7, R7, 0x1, RZ, 0xc0, !PT ;  /* 0x0000000107077812 */ /* 0x000fe400078ec0ff */
[----:B------:R-:W-:Y:S02]  /*03c0*/  LOP3.LUT R8, R8, 0x1, RZ, 0xc0, !PT ;  /* 0x0000000108087812 */ /* 0x000fe400078ec0ff */
[----:B------:R-:W-:Y:S02]  /*03d0*/  ISETP.NE.U32.AND P1, PT, R9, 0x1, PT ;  /* 0x000000010900780c */ /* 0x000fe40003f25070 */
[----:B------:R-:W-:Y:S02]  /*03e0*/  LOP3.LUT R6, R6, 0x1, RZ, 0xc0, !PT ;  /* 0x0000000106067812 */ /* 0x000fe400078ec0ff */
[----:B------:R-:W-:Y:S02]  /*03f0*/  VOTE.ANY R17, PT, !P3 ;  /* 0x0000000000117806 */ /* 0x000fe400058e0100 */
[----:B------:R-:W-:-:S02]  /*0400*/  VOTE.ANY R15, PT, !P4 ;  /* 0x00000000000f7806 */ /* 0x000fc400060e0100 */
[----:B------:R-:W-:Y:S01]  /*0410*/  ISETP.NE.U32.AND P3, PT, R7, 0x1, PT ;  /* 0x000000010700780c */ /* 0x000fe20003f65070 */
[----:B------:R-:W-:Y:S01]  /*0420*/  STS [R5+0x84], R17 ;  /* 0x0000841105007388 */ /* 0x000fe20000000800 */
[----:B------:R-:W-:Y:S02]  /*0430*/  ISETP.NE.U32.AND P4, PT, R8, 0x1, PT ;  /* 0x000000010800780c */ /* 0x000fe40003f85070 */
[--C-:B------:R-:W-:Y:S01]  /*0440*/  SHF.R.U32.HI R7, RZ, 0xb, R11.reuse ;  /* 0x0000000bff077819 */ /* 0x100fe2000001160b */
[----:B------:R-:W-:Y:S01]  /*0450*/  STS [R5+0x108], R15 ;  /* 0x0001080f05007388 */ /* 0x000fe20000000800 */
[----:B------:R-:W-:Y:S02]  /*0460*/  SHF.R.U32.HI R8, RZ, 0xc, R11 ;  /* 0x0000000cff087819 */ /* 0x000fe4000001160b */
[----:B------:R-:W-:Y:S02]  /*0470*/  VOTE.ANY R19, PT, !P5 ;  /* 0x0000000000137806 */ /* 0x000fe400068e0100 */
[----:B------:R-:W-:-:S02]  /*0480*/  ISETP.NE.U32.AND P5, PT, R6, 0x1, PT ;  /* 0x000000010600780c */ /* 0x000fc40003fa5070 */
[----:B------:R-:W-:Y:S01]  /*0490*/  SHF.R.U32.HI R6, RZ, 0xd, R11 ;  /* 0x0000000dff067819 */ /* 0x000fe2000001160b */
[----:B------:R-:W-:Y:S01]  /*04a0*/  STS [R5+0x18c], R19 ;  /* 0x00018c1305007388 */ /* 0x000fe20000000800 */
[----:B------:R-:W-:Y:S02]  /*04b0*/  LOP3.LUT R7, R7, 0x1, RZ, 0xc0, !PT ;  /* 0x0000000107077812 */ /* 0x000fe400078ec0ff */
[----:B------:R-:W-:Y:S02]  /*04c0*/  LOP3.LUT R8, R8, 0x1, RZ, 0xc0, !PT ;  /* 0x0000000108087812 */ /* 0x000fe400078ec0ff */
[----:B------:R-:W-:Y:S02]  /*04d0*/  LOP3.LUT R6, R6, 0x1, RZ, 0xc0, !PT ;  /* 0x0000000106067812 */ /* 0x000fe400078ec0ff */
[----:B------:R-:W-:Y:S02]  /*04e0*/  VOTE.ANY R21, PT, !P6 ;  /* 0x0000000000157806 */ /* 0x000fe400070e0100 */
[----:B------:R-:W-:-:S02]  /*04f0*/  VOTE.ANY R9, PT, !P0 ;  /* 0x0000000000097806 */ /* 0x000fc400040e0100 */
[----:B------:R-:W-:Y:S01]  /*0500*/  ISETP.NE.U32.AND P6, PT, R7, 0x1, PT ;  /* 0x000000010700780c */ /* 0x000fe20003fc5070 */
[----:B------:R-:W-:Y:S01]  /*0510*/  STS [R5+0x210], R21 ;  /* 0x0002101505007388 */ /* 0x000fe20000000800 */
[----:B------:R-:W-:Y:S02]  /*0520*/  ISETP.NE.U32.AND P0, PT, R8, 0x1, PT ;  /* 0x000000010800780c */ /* 0x000fe40003f05070 */
[--C-:B------:R-:W-:Y:S01]  /*0530*/  SHF.R.U32.HI R8, RZ, 0xe, R11.reuse ;  /* 0x0000000eff087819 */ /* 0x100fe2000001160b */
[----:B------:R0:W-:Y:S01]  /*0540*/  STS [R5+0x294], R9 ;  /* 0x0002940905007388 */ /* 0x0001e20000000800 */
[----:B------:R-:W-:Y:S02]  /*0550*/  VOTE.ANY R7, PT, !P1 ;  /* 0x0000000000077806 */ /* 0x000fe400048e0100 */
[----:B------:R-:W-:Y:S02]  /*0560*/  ISETP.NE.U32.AND P1, PT, R6, 0x1, PT ;  /* 0x000000010600780c */ /* 0x000fe40003f25070 */
[----:B------:R-:W-:Y:S01]  /*0570*/  SHF.R.U32.HI R6, RZ, 0x10, R11 ;  /* 0x00000010ff067819 */ /* 0x000fe2000001160b */
[----:B------:R-:W-:Y:S01]  /*0580*/  STS [R5+0x318], R7 ;  /* 0x0003180705007388 */ /* 0x000fe20000000800 */
[----:B------:R-:W-:-:S02]  /*0590*/  LOP3.LUT R8, R8, 0x1, RZ, 0xc0, !PT ;  /* 0x0000000108087812 */ /* 0x000fc400078ec0ff */
[--C-:B------:R-:W-:Y:S01]  /*05a0*/  SHF.R.U32.HI R10, RZ, 0xf, R11.reuse ;  /* 0x0000000fff0a7819 */ /* 0x100fe2000001160b */
[----:B0-----:R-:W-:Y:S01]  /*05b0*/  IMAD R9, R4, 0x4, R0 ;  /* 0x0000000404097824 */ /* 0x001fe200078e0200 */
[----:B------:R-:W-:Y:S01]  /*05c0*/  LOP3.LUT R6, R6, 0x1, RZ, 0xc0, !PT ;  /* 0x0000000106067812 */ /* 0x000fe200078ec0ff */
[----:B------:R-:W-:Y:S01]  /*05d0*/  IMAD.MOV.U32 R0, RZ, RZ, 0xffff ;  /* 0x0000ffffff007424 */ /* 0x000fe200078e00ff */
[----:B------:R-:W-:Y:S02]  /*05e0*/  VOTE.ANY R28, PT, !P2 ;  /* 0x00000000001c7806 */ /* 0x000fe400050e0100 */
[----:B------:R-:W-:Y:S02]  /*05f0*/  ISETP.NE.U32.AND P2, PT, R8, 0x1, PT ;  /* 0x000000010800780c */ /* 0x000fe40003f45070 */
[----:B------:R-:W-:Y:S01]  /*0600*/  SHF.R.U32.HI R8, RZ, 0x11, R11 ;  /* 0x00000011ff087819 */ /* 0x000fe2000001160b */
[----:B------:R-:W-:Y:S01]  /*0610*/  STS [R5+0x39c], R28 ;  /* 0x00039c1c05007388 */ /* 0x000fe20000000800 */
[----:B------:R-:W-:-:S02]  /*0620*/  VOTE.ANY R24, PT, !P4 ;  /* 0x0000000000187806 */ /* 0x000fc400060e0100 */
[----:B------:R-:W-:Y:S02]  /*0630*/  LOP3.LUT R10, R10, 0x1, RZ, 0xc0, !PT ;  /* 0x000000010a0a7812 */ /* 0x000fe400078ec0ff */
        /* <DEDUP_REMOVED lines=43> */
[----:B------:R-:W-:Y:S01]  /*08f0*/  SHF.R.U32.HI R6, RZ, 0x19, R11 ;  /* 0x00000019ff067819 */ /* 0x000fe2000001160b */
[----:B------:R-:W-:Y:S01]  /*0900*/  STS [R5+0x8c4], R8 ;  /* 0x0008c40805007388 */ /* 0x000fe20000000800 */
[----:B------:R-:W-:Y:S02]  /*0910*/  VOTE.ANY R13, PT, !P2 ;  /* 0x00000000000d7806 */ /* 0x000fe400050e0100 */
[----:B------:R-:W-:Y:S02]  /*0920*/  LOP3.LUT R23, R6, 0x1, RZ, 0xc0, !PT ;  /* 0x0000000106177812 */ /* 0x000fe400078ec0ff */
[----:B------:R-:W-:Y:S01]  /*0930*/  VOTE.ANY R6, PT, !P6 ;  /* 0x0000000000067806 */ /* 0x000fe200070e0100 */
[----:B------:R-:W-:Y:S01]  /*0940*/  STS [R5+0xad4], R13 ;  /* 0x000ad40d05007388 */ /* 0x000fe20000000800 */
[----:B------:R-:W-:-:S02]  /*0950*/  ISETP.NE.U32.AND P6, PT, R23, 0x1, PT ;  /* 0x000000011700780c */ /* 0x000fc40003fc5070 */
[--C-:B------:R-:W-:Y:S01]  /*0960*/  SHF.R.U32.HI R23, RZ, 0x1a, R11.reuse ;  /* 0x0000001aff177819 */ /* 0x100fe2000001160b */
[----:B------:R0:W-:Y:S01]  /*0970*/  STS [R5+0x948], R6 ;  /* 0x0009480605007388 */ /* 0x0001e20000000800 */
[--C-:B------:R-:W-:Y:S02]  /*0980*/  SHF.R.U32.HI R29, RZ, 0x1f, R11.reuse ;  /* 0x0000001fff1d7819 */ /* 0x100fe4000001160b */
[----:B------:R-:W-:Y:S02]  /*0990*/  LOP3.LUT R25, R23, 0x1, RZ, 0xc0, !PT ;  /* 0x0000000117197812 */ /* 0x000fe400078ec0ff */
[----:B------:R-:W-:Y:S02]  /*09a0*/  VOTE.ANY R23, PT, !P0 ;  /* 0x0000000000177806 */ /* 0x000fe400040e0100 */
[----:B------:R-:W-:Y:S02]  /*09b0*/  ISETP.NE.U32.AND P0, PT, R25, 0x1, PT ;  /* 0x000000011900780c */ /* 0x000fe40003f05070 */
[----:B------:R-:W-:Y:S01]  /*09c0*/  SHF.R.U32.HI R25, RZ, 0x1b, R11 ;  /* 0x0000001bff197819 */ /* 0x000fe2000001160b */
[----:B------:R-:W-:Y:S01]  /*09d0*/  STS [R5+0x9cc], R23 ;  /* 0x0009cc1705007388 */ /* 0x000fe20000000800 */
[----:B------:R-:W-:Y:S01]  /*09e0*/  VOTE.ANY R17, PT, !P3 ;  /* 0x0000000000117806 */ /* 0x000fe200058e0100 */
[----:B0-----:R-:W0:Y:S01]  /*09f0*/  LDC.64 R6, c[0x0][0x388] ;  /* 0x0000e200ff067b82 */ /* 0x001e220000000a00 */
[----:B------:R-:W-:-:S02]  /*0a00*/  LOP3.LUT R27, R25, 0x1, RZ, 0xc0, !PT ;  /* 0x00000001191b7812 */ /* 0x000fc400078ec0ff */
        /* <DEDUP_REMOVED lines=11> */
[----:B------:R-:W-:Y:S01]  /*0ac0*/  STS [R5+0xce4], R18 ;  /* 0x000ce41205007388 */ /* 0x000fe20000000800 */
[----:B------:R-:W-:Y:S02]  /*0ad0*/  SHF.R.U32.HI R11, RZ, 0x1e, R11 ;  /* 0x0000001eff0b7819 */ /* 0x000fe4000001160b */
[----:B------:R-:W-:Y:S02]  /*0ae0*/  LOP3.LUT R27, R27, 0x1, RZ, 0xc0, !PT ;  /* 0x000000011b1b7812 */ /* 0x000fe400078ec0ff */
[----:B------:R-:W-:Y:S02]  /*0af0*/  LOP3.LUT R11, R11, 0x1, RZ, 0xc0, !PT ;  /* 0x000000010b0b7812 */ /* 0x000fe400078ec0ff */
[----:B------:R-:W-:Y:S02]  /*0b00*/  ISETP.NE.U32.AND P3, PT, R27, 0x1, PT ;  /* 0x000000011b00780c */ /* 0x000fe40003f65070 */
[----:B------:R-:W-:-:S02]  /*0b10*/  VOTE.ANY R27, PT, !P4 ;  /* 0x00000000001b7806 */ /* 0x000fc400060e0100 */
[----:B------:R-:W-:Y:S02]  /*0b20*/  ISETP.NE.U32.AND P4, PT, R29, 0x1, PT ;  /* 0x000000011d00780c */ /* 0x000fe40003f85070 */
[----:B------:R-:W-:Y:S01]  /*0b30*/  VOTE.ANY R14, PT, !P0 ;  /* 0x00000000000e7806 */ /* 0x000fe200040e0100 */
[----:B------:R-:W-:Y:S01]  /*0b40*/  STS [R5+0xbdc], R27 ;  /* 0x000bdc1b05007388 */ /* 0x000fe20000000800 */
[----:B------:R-:W-:Y:S02]  /*0b50*/  VOTE.ANY R8, PT, !P1 ;  /* 0x0000000000087806 */ /* 0x000fe400048e0100 */
[----:B------:R-:W-:Y:S01]  /*0b60*/  VOTE.ANY R10, PT, !P2 ;  /* 0x00000000000a7806 */ /* 0x000fe200050e0100 */
[----:B------:R-:W-:Y:S02]  /*0b70*/  STS [R5+0xd68], R14 ;  /* 0x000d680e05007388 */ /* 0x000fe40000000800 */
[----:B------:R-:W-:Y:S02]  /*0b80*/  VOTE.ANY R12, PT, !P3 ;  /* 0x00000000000c7806 */ /* 0x000fe400058e0100 */
[----:B------:R-:W-:Y:S02]  /*0b90*/  STS [R5+0xdec], R8 ;  /* 0x000dec0805007388 */ /* 0x000fe40000000800 */
[----:B------:R-:W-:-:S02]  /*0ba0*/  VOTE.ANY R15, PT, !P4 ;  /* 0x00000000000f7806 */ /* 0x000fc400060e0100 */
[----:B------:R-:W-:Y:S01]  /*0bb0*/  ISETP.NE.U32.AND P4, PT, R11, 0x1, PT ;  /* 0x000000010b00780c */ /* 0x000fe20003f85070 */
[----:B------:R-:W-:Y:S04]  /*0bc0*/  STS [R5+0xe70], R10 ;  /* 0x000e700a05007388 */ /* 0x000fe80000000800 */
[----:B------:R1:W-:Y:S04]  /*0bd0*/  STS [R5+0xffc], R15 ;  /* 0x000ffc0f05007388 */ /* 0x0003e80000000800 */
[----:B------:R-:W-:Y:S04]  /*0be0*/  STS [R5+0xef4], R12 ;  /* 0x000ef40c05007388 */ /* 0x000fe80000000800 */
[----:B------:R-:W-:Y:S01]  /*0bf0*/  VOTE.ANY R16, PT, !P4 ;  /* 0x0000000000107806 */ /* 0x000fe200060e0100 */
[----:B-1----:R-:W-:Y:S01]  /*0c00*/  IMAD R15, R4, 0x10, R3 ;  /* 0x00000010040f7824 */ /* 0x002fe200078e0203 */
[----:B------:R-:W-:-:S03]  /*0c10*/  LOP3.LUT R3, R3, 0x3f0, RZ, 0xc0, !PT ;  /* 0x000003f003037812 */ /* 0x000fc600078ec0ff */
[----:B------:R1:W-:Y:S01]  /*0c20*/  STS [R5+0xf78], R16 ;  /* 0x000f781005007388 */ /* 0x0003e20000000800 */
[----:B------:R-:W-:Y:S01]  /*0c30*/  IMAD R15, R2, 0x400, R15 ;  /* 0x00000400020f7824 */ /* 0x000fe200078e020f */
[----:B------:R-:W-:Y:S01]  /*0c40*/  SHF.L.U32 R0, R0, R3, RZ ;  /* 0x0000000300007219 */ /* 0x000fe200000006ff */
[----:B------:R-:W-:Y:S02]  /*0c50*/  BAR.SYNC.DEFER_BLOCKING 0x0 ;  /* 0x0000000000007b1d */ /* 0x000fe40000010000 */
[----:B------:R-:W-:-:S04]  /*0c60*/  VIADD R4, R15, UR4 ;  /* 0x000000040f047c36 */ /* 0x000fc80008000000 */
[----:B-1----:R-:W-:-:S04]  /*0c70*/  IMAD R5, R3, 0x1f, R4 ;  /* 0x0000001f03057824 */ /* 0x002fc800078e0204 */
[----:B0-----:R-:W-:Y:S01]  /*0c80*/  IMAD.WIDE.U32 R6, R5, 0x4, R6 ;  /* 0x0000000405067825 */ /* 0x001fe200078e0006 */
[----:B------:R-:W0:Y:S04]  /*0c90*/  LDS R11, [R9] ;  /* 0x00000000090b7984 */ /* 0x000e280000000800 */
[----:B------:R-:W1:Y:S01]  /*0ca0*/  LDS R13, [R9+0x84] ;  /* 0x00008400090d7984 */ /* 0x000e620000000800 */
[-C--:B0-----:R-:W-:Y:S02]  /*0cb0*/  LOP3.LUT R2, R11, R0.reuse, RZ, 0xc0, !PT ;  /* 0x000000000b027212 */ /* 0x081fe400078ec0ff */
[----:B-1----:R-:W-:Y:S02]  /*0cc0*/  LOP3.LUT R13, R13, R0, RZ, 0xc0, !PT ;  /* 0x000000000d0d7212 */ /* 0x002fe400078ec0ff */
[----:B------:R-:W-:-:S02]  /*0cd0*/  IADD3 R0, PT, PT, -R3, 0x10, RZ ;  /* 0x0000001003007810 */ /* 0x000fc40007ffe1ff */
[----:B------:R-:W-:Y:S02]  /*0ce0*/  SHF.R.U32.HI R2, RZ, R3, R2 ;  /* 0x00000003ff027219 */ /* 0x000fe40000011602 */
[----:B------:R-:W-:-:S04]  /*0cf0*/  SHF.L.U32 R13, R13, R0, RZ ;  /* 0x000000000d0d7219 */ /* 0x000fc800000006ff */
[----:B------:R-:W-:-:S05]  /*0d00*/  LOP3.LUT R13, R13, R2, RZ, 0xfc, !PT ;  /* 0x000000020d0d7212 */ /* 0x000fca00078efcff */
[----:B------:R-:W-:Y:S01]  /*0d10*/  STG.E desc[UR6][R6.64], R13 ;  /* 0x0000000d06007986 */ /* 0x000fe2000c101906 */
[----:B------:R-:W-:Y:S05]  /*0d20*/  EXIT ;  /* 0x000000000000794d */ /* 0x000fea0003800000 */
.L_x_4:
        /* <DEDUP_REMOVED lines=13> */
.L_x_15:


//--------------------- .text._Z12shuf_8192_32PKjPj --------------------------
	.section	.text._Z12shuf_8192_32PKjPj,"ax",@progbits
	.align	128
        .global         _Z12shuf_8192_32PKjPj
        .type           _Z12shuf_8192_32PKjPj,@function
        .size           _Z12shuf_8192_32PKjPj,(.L_x_16 - _Z12shuf_8192_32PKjPj)
        .other          _Z12shuf_8192_32PKjPj,@"STO_CUDA_ENTRY STV_DEFAULT"
_Z12shuf_8192_32PKjPj:
.text._Z12shuf_8192_32PKjPj:
[----:B------:R-:W-:Y:S01]  /*0000*/  LDC R1, c[0x0][0x37c] ;  /* 0x0000df00ff017b82 */ /* 0x000fe20000000800 */
[----:B------:R-:W0:Y:S07]  /*0010*/  S2R R10, SR_TID.X ;  /* 0x00000000000a7919 */ /* 0x000e2e0000002100 */
[----:B------:R-:W1:Y:S01]  /*0020*/  LDC.64 R8, c[0x0][0x380] ;  /* 0x0000e000ff087b82 */ /* 0x000e620000000a00 */
[----:B------:R-:W2:Y:S01]  /*0030*/  LDCU.64 UR4, c[0x0][0x358] ;  /* 0x00006b00ff0477ac */ /* 0x000ea20008000a00 */
[----:B------:R-:W0:Y:S01]  /*0040*/  S2R R0, SR_TID.Y ;  /* 0x0000000000007919 */ /* 0x000e220000002200 */
[----:B------:R-:W3:Y:S01]  /*0050*/  S2R R2, SR_CTAID.X ;  /* 0x0000000000027919 */ /* 0x000ee20000002500 */
[----:B------:R-:W4:Y:S01]  /*0060*/  S2R R4, SR_CTAID.Y ;  /* 0x0000000000047919 */ /* 0x000f220000002600 */
[----:B0-----:R-:W-:-:S04]  /*0070*/  IMAD R3, R0, 0x40, R10 ;  /* 0x0000004000037824 */ /* 0x001fc800078e020a */
[----:B---3--:R-:W-:-:S04]  /*0080*/  IMAD R5, R2, 0x800, R3 ;  /* 0x0000080002057824 */ /* 0x008fc800078e0203 */
[----:B----4-:R-:W-:-:S04]  /*0090*/  IMAD R5, R4, 0x20, R5 ;  /* 0x0000002004057824 */ /* 0x010fc800078e0205 */
[----:B-1----:R-:W-:-:S06]  /*00a0*/  IMAD.WIDE.U32 R8, R5, 0x4, R8 ;  /* 0x0000000405087825 */ /* 0x002fcc00078e0008 */
[----:B--2---:R-:W2:Y:S01]  /*00b0*/  LDG.E.CONSTANT R8, desc[UR4][R8.64] ;  /* 0x0000000408087981 */ /* 0x004ea2000c1e9900 */
[----:B------:R-:W-:Y:S01]  /*00c0*/  MOV R5, 0x400 ;  /* 0x0000040000057802 */ /* 0x000fe20000000f00 */
[----:B------:R-:W-:Y:S01]  /*00d0*/  IMAD R3, R0, -0x20, R3 ;  /* 0xffffffe000037824 */ /* 0x000fe200078e0203 */
[----:B------:R-:W0:Y:S03]  /*00e0*/  S2R R6, SR_CgaCtaId ;  /* 0x0000000000067919 */ /* 0x000e260000008800 */
[----:B------:R-:W-:-:S04]  /*00f0*/  IMAD R3, R4, 0x400, R3 ;  /* 0x0000040004037824 */ /* 0x000fc800078e0203 */
[----:B------:R-:W-:Y:S01]  /*0100*/  IMAD R3, R2, 0x800, R3 ;  /* 0x0000080002037824 */ /* 0x000fe200078e0203 */
[----:B0-----:R-:W-:-:S05]  /*0110*/  LEA R5, R6, R5, 0x18 ;  /* 0x0000000506057211 */ /* 0x001fca00078ec0ff */
[--C-:B------:R-:W-:Y:S02]  /*0120*/  IMAD R21, R0, 0x84, R5.reuse ;  /* 0x0000008400157824 */ /* 0x100fe400078e0205 */
[C---:B------:R-:W-:Y:S02]  /*0130*/  IMAD R5, R10.reuse, 0x84, R5 ;  /* 0x000000840a057824 */ /* 0x040fe400078e0205 */
[----:B------:R-:W-:Y:S02]  /*0140*/  IMAD R11, R10, 0x4, R21 ;  /* 0x000000040a0b7824 */ /* 0x000fe400078e0215 */
[C---:B------:R-:W-:Y:S02]  /*0150*/  IMAD R5, R0.reuse, 0x4, R5 ;  /* 0x0000000400057824 */ /* 0x040fe400078e0205 */
[----:B------:R-:W-:Y:S01]  /*0160*/  IMAD R21, R0, -0x80, R21 ;  /* 0xffffff8000157824 */ /* 0x000fe200078e0215 */
[----:B--2---:R-:W-:Y:S01]  /*0170*/  STS [R11], R8 ;  /* 0x000000080b007388 */ /* 0x004fe20000000800 */
[----:B------:R-:W-:Y:S06]  /*0180*/  BAR.SYNC.DEFER_BLOCKING 0x0 ;  /* 0x0000000000007b1d */ /* 0x000fec0000010000 */
[----:B------:R-:W0:Y:S02]  /*0190*/  LDS R7, [R5] ;  /* 0x0000000005077984 */ /* 0x000e240000000800 */
[----:B0-----:R-:W-:-:S02]  /*01a0*/  LOP3.LUT R6, R7, 0x1, RZ, 0xc0, !PT ;  /* 0x0000000107067812 */ /* 0x001fc400078ec0ff */
[--C-:B------:R-:W-:Y:S01]  /*01b0*/  SHF.R.U32.HI R9, RZ, 0x1, R7.reuse ;  /* 0x00000001ff097819 */ /* 0x100fe20000011607 */
[----:B------:R-:W-:Y:S01]  /*01c0*/  BAR.SYNC.DEFER_BLOCKING 0x0 ;  /* 0x0000000000007b1d */ /* 0x000fe20000010000 */
[----:B------:R-:W-:Y:S02]  /*01d0*/  ISETP.NE.U32.AND P2, PT, R6, 0x1, PT ;  /* 0x000000010600780c */ /* 0x000fe40003f45070 */
[--C-:B------:R-:W-:Y:S02]  /*01e0*/  SHF.R.U32.HI R6, RZ, 0x3, R7.reuse ;  /* 0x00000003ff067819 */ /* 0x100fe40000011607 */
[--C-:B------:R-:W-:Y:S02]  /*01f0*/  SHF.R.U32.HI R10, RZ, 0x2, R7.reuse ;  /* 0x00000002ff0a7819 */ /* 0x100fe40000011607 */
[----:B------:R-:W-:Y:S02]  /*0200*/  LOP3.LUT R9, R9, 0x1, RZ, 0xc0, !PT ;  /* 0x0000000109097812 */ /* 0x000fe400078ec0ff */
[----:B------:R-:W-:-:S02]  /*0210*/  SHF.R.U32.HI R8, RZ, 0x4, R7 ;  /* 0x00000004ff087819 */ /* 0x000fc40000011607 */
[----:B------:R-:W-:Y:S02]  /*0220*/  LOP3.LUT R6, R6, 0x1, RZ, 0xc0, !PT ;  /* 0x0000000106067812 */ /* 0x000fe400078ec0ff */
[----:B------:R-:W-:Y:S02]  /*0230*/  LOP3.LUT R10, R10, 0x1, RZ, 0xc0, !PT ;  /* 0x000000010a0a7812 */ /* 0x000fe400078ec0ff */
[----:B------:R-:W-:Y:S02]  /*0240*/  ISETP.NE.U32.AND P3, PT, R9, 0x1, PT ;  /* 0x000000010900780c */ /* 0x000fe40003f65070 */
[----:B------:R-:W-:Y:S02]  /*0250*/  SHF.R.U32.HI R9, RZ, 0x5, R7 ;  /* 0x00000005ff097819 */ /* 0x000fe40000011607 */
[----:B------:R-:W-:Y:S02]  /*0260*/  LOP3.LUT R8, R8, 0x1, RZ, 0xc0, !PT ;  /* 0x0000000108087812 */ /* 0x000fe400078ec0ff */
[----:B------:R-:W-:-:S02]  /*0270*/  ISETP.NE.U32.AND P5, PT, R6, 0x1, PT ;  /* 0x000000010600780c */ /* 0x000fc40003fa5070 */
[----:B------:R-:W-:Y:S02]  /*0280*/  ISETP.NE.U32.AND P4, PT, R10, 0x1, PT ;  /* 0x000000010a00780c */ /* 0x000fe40003f85070 */
[--C-:B------:R-:W-:Y:S02]  /*0290*/  SHF.R.U32.HI R6, RZ, 0x7, R7.reuse ;  /* 0x00000007ff067819 */ /* 0x100fe40000011607 */
[----:B------:R-:W-:Y:S02]  /*02a0*/  LOP3.LUT R9, R9, 0x1, RZ, 0xc0, !PT ;  /* 0x0000000109097812 */ /* 0x000fe400078ec0ff */
[----:B------:R-:W-:Y:S02]  /*02b0*/  ISETP.NE.U32.AND P6, PT, R8, 0x1, PT ;  /* 0x000000010800780c */ /* 0x000fe40003fc5070 */
[----:B------:R-:W-:Y:S02]  /*02c0*/  SHF.R.U32.HI R8, RZ, 0x8, R7 ;  /* 0x00000008ff087819 */ /* 0x000fe40000011607 */
[----:B------:R-:W-:-:S02]  /*02d0*/  LOP3.LUT R6, R6, 0x1, RZ, 0xc0, !PT ;  /* 0x0000000106067812 */ /* 0x000fc400078ec0ff */
[----:B------:R-:W-:Y:S02]  /*02e0*/  ISETP.NE.U32.AND P0, PT, R9, 0x1, PT ;  /* 0x000000010900780c */ /* 0x000fe40003f05070 */
[--C-:B------:R-:W-:Y:S02]  /*02f0*/  SHF.R.U32.HI R10, RZ, 0x6, R7.reuse ;  /* 0x00000006ff0a7819 */ /* 0x100fe40000011607 */
[----:B------:R-:W-:Y:S02]  /*0300*/  SHF.R.U32.HI R9, RZ, 0x9, R7 ;  /* 0x00000009ff097819 */ /* 0x000fe40000011607 */
[----:B------:R-:W-:Y:S02]  /*0310*/  LOP3.LUT R8, R8, 0x1, RZ, 0xc0, !PT ;  /* 0x0000000108087812 */ /* 0x000fe400078ec0ff */
[----:B------:R-:W-:Y:S02]  /*0320*/  VOTE.ANY R24, PT, !P2 ;  /* 0x0000000000187806 */ /* 0x000fe400050e0100 */
[----:B------:R-:W-:-:S02]  /*0330*/  ISETP.NE.U32.AND P2, PT, R6, 0x1, PT ;  /* 0x000000010600780c */ /* 0x000fc40003f45070 */
[----:B------:R-:W-:Y:S01]  /*0340*/  VOTE.ANY R26, PT, !P3 ;  /* 0x00000000001a7806 */ /* 0x000fe200058e0100 */
[----:B------:R0:W-:Y:S01]  /*0350*/  STS [R21], R24 ;  /* 0x0000001815007388 */ /* 0x0001e20000000800 */
[--C-:B------:R-:W-:Y:S02]  /*0360*/  SHF.R.U32.HI R6, RZ, 0xa, R7.reuse ;  /* 0x0000000aff067819 */ /* 0x100fe40000011607 */
[----:B------:R-:W-:Y:S01]  /*0370*/  LOP3.LUT R10, R10, 0x1, RZ, 0xc0, !PT ;  /* 0x000000010a0a7812 */ /* 0x000fe200078ec0ff */
[----:B------:R1:W-:Y:S01]  /*0380*/  STS [R21+0x84], R26 ;  /* 0x0000841a15007388 */ /* 0x0003e20000000800 */
[----:B------:R-:W-:Y:S02]  /*0390*/  ISETP.NE.U32.AND P3, PT, R8, 0x1, PT ;  /* 0x000000010800780c */ /* 0x000fe40003f65070 */
[----:B------:R-:W-:Y:S02]  /*03a0*/  LOP3.LUT R9, R9, 0x1, RZ, 0xc0, !PT ;  /* 0x0000000109097812 */ /* 0x000fe400078ec0ff */
[----:B------:R-:W-:-:S02]  /*03b0*/  SHF.R.U32.HI R8, RZ, 0xb, R7 ;  /* 0x0000000bff087819 */ /* 0x000fc40000011607 */
[----:B------:R-:W-:Y:S02]  /*03c0*/  VOTE.ANY R28, PT, !P4 ;  /* 0x00000000001c7806 */ /* 0x000fe400060e0100 */
[----:B------:R-:W-:Y:S02]  /*03d0*/  LOP3.LUT R6, R6, 0x1, RZ, 0xc0, !PT ;  /* 0x0000000106067812 */ /* 0x000fe400078ec0ff */
[----:B------:R-:W-:Y:S01]  /*03e0*/  ISETP.NE.U32.AND P1, PT, R10, 0x1, PT ;  /* 0x000000010a00780c */ /* 0x000fe20003f25070 */
[----:B------:R2:W-:Y:S01]  /*03f0*/  STS [R21+0x108], R28 ;  /* 0x0001081c15007388 */ /* 0x0005e20000000800 */
[----:B------:R-:W-:Y:S02]  /*0400*/  ISETP.NE.U32.AND P4, PT, R9, 0x1, PT ;  /* 0x000000010900780c */ /* 0x000fe40003f85070 */
[----:B------:R-:W-:Y:S02]  /*0410*/  SHF.R.U32.HI R9, RZ, 0xc, R7 ;  /* 0x0000000cff097819 */ /* 0x000fe40000011607 */
[----:B------:R-:W-:-:S02]  /*0420*/  LOP3.LUT R8, R8, 0x1, RZ, 0xc0, !PT ;  /* 0x0000000108087812 */ /* 0x000fc400078ec0ff */
[----:B------:R-:W-:Y:S02]  /*0430*/  VOTE.ANY R23, PT, !P5 ;  /* 0x0000000000177806 */ /* 0x000fe400068e0100 */
[----:B------:R-:W-:Y:S02]  /*0440*/  ISETP.NE.U32.AND P5, PT, R6, 0x1, PT ;  /* 0x000000010600780c */ /* 0x000fe40003fa5070 */
[----:B------:R-:W-:Y:S01]  /*0450*/  VOTE.ANY R6, PT, !P6 ;  /* 0x0000000000067806 */ /* 0x000fe200070e0100 */
[----:B------:R-:W-:Y:S01]  /*0460*/  STS [R21+0x18c], R23 ;  /* 0x00018c1715007388 */ /* 0x000fe20000000800 */
[----:B------:R-:W-:Y:S02]  /*0470*/  ISETP.NE.U32.AND P6, PT, R8, 0x1, PT ;  /* 0x000000010800780c */ /* 0x000fe40003fc5070 */
[----:B------:R-:W-:Y:S01]  /*0480*/  LOP3.LUT R9, R9, 0x1, RZ, 0xc0, !PT ;  /* 0x0000000109097812 */ /* 0x000fe200078ec0ff */
[----:B------:R3:W-:Y:S01]  /*0490*/  STS [R21+0x210], R6 ;  /* 0x0002100615007388 */ /* 0x0007e20000000800 */
[----:B------:R-:W-:-:S02]  /*04a0*/  SHF.R.U32.HI R8, RZ, 0xd, R7 ;  /* 0x0000000dff087819 */ /* 0x000fc40000011607 */
[----:B------:R-:W-:Y:S02]  /*04b0*/  VOTE.ANY R20, PT, !P0 ;  /* 0x0000000000147806 */ /* 0x000fe400040e0100 */
[----:B------:R-:W-:Y:S02]  /*04c0*/  ISETP.NE.U32.AND P0, PT, R9, 0x1, PT ;  /* 0x000000010900780c */ /* 0x000fe40003f05070 */
[----:B------:R-:W-:Y:S01]  /*04d0*/  LOP3.LUT R8, R8, 0x1, RZ, 0xc0, !PT ;  /* 0x0000000108087812 */ /* 0x000fe200078ec0ff */
[----:B------:R-:W-:Y:S01]  /*04e0*/  STS [R21+0x294], R20 ;  /* 0x0002941415007388 */ /* 0x000fe20000000800 */
[--C-:B------:R-:W-:Y:S02]  /*04f0*/  SHF.R.U32.HI R9, RZ, 0xf, R7.reuse ;  /* 0x0000000fff097819 */ /* 0x100fe40000011607 */
[----:B------:R-:W-:Y:S02]  /*0500*/  SHF.R.U32.HI R10, RZ, 0xe, R7 ;  /* 0x0000000eff0a7819 */ /* 0x000fe40000011607 */
[----:B------:R-:W-:-:S02]  /*0510*/  VOTE.ANY R19, PT, !P1 ;  /* 0x0000000000137806 */ /* 0x000fc400048e0100 */
[----:B------:R-:W-:Y:S02]  /*0520*/  ISETP.NE.U32.AND P1, PT, R8, 0x1, PT ;  /* 0x000000010800780c */ /* 0x000fe40003f25070 */
[----:B------:R-:W-:Y:S01]  /*0530*/  LOP3.LUT R9, R9, 0x1, RZ, 0xc0, !PT ;  /* 0x0000000109097812 */ /* 0x000fe200078ec0ff */
[----:B------:R-:W-:Y:S01]  /*0540*/  STS [R21+0x318], R19 ;  /* 0x0003181315007388 */ /* 0x000fe20000000800 */
[----:B------:R-:W-:Y:S02]  /*0550*/  SHF.R.U32.HI R8, RZ, 0x10, R7 ;  /* 0x00000010ff087819 */ /* 0x000fe40000011607 */
[----:B------:R-:W-:Y:S02]  /*0560*/  LOP3.LUT R10, R10, 0x1, RZ, 0xc0, !PT ;  /* 0x000000010a0a7812 */ /* 0x000fe400078ec0ff */
[----:B------:R-:W-:Y:S02]  /*0570*/  VOTE.ANY R17, PT, !P3 ;  /* 0x0000000000117806 */ /* 0x000fe400058e0100 */
[----:B------:R-:W-:-:S02]  /*0580*/  ISETP.NE.U32.AND P3, PT, R9, 0x1, PT ;  /* 0x000000010900780c */ /* 0x000fc40003f65070 */
[----:B------:R-:W-:Y:S01]  /*0590*/  LOP3.LUT R8, R8, 0x1, RZ, 0xc0, !PT ;  /* 0x0000000108087812 */ /* 0x000fe200078ec0ff */
[----:B------:R-:W-:Y:S01]  /*05a0*/  STS [R21+0x420], R17 ;  /* 0x0004201115007388 */ /* 0x000fe20000000800 */
[--C-:B------:R-:W-:Y:S02]  /*05b0*/  SHF.R.U32.HI R9, RZ, 0x12, R7.reuse ;  /* 0x00000012ff097819 */ /* 0x100fe40000011607 */
[----:B------:R-:W-:Y:S02]  /*05c0*/  VOTE.ANY R18, PT, !P2 ;  /* 0x0000000000127806 */ /* 0x000fe400050e0100 */
[----:B------:R-:W-:Y:S02]  /*05d0*/  ISETP.NE.U32.AND P2, PT, R10, 0x1, PT ;  /* 0x000000010a00780c */ /* 0x000fe40003f45070 */
[----:B------:R-:W-:Y:S01]  /*05e0*/  SHF.R.U32.HI R10, RZ, 0x11, R7 ;  /* 0x00000011ff0a7819 */ /* 0x000fe20000011607 */
[----:B------:R-:W-:Y:S01]  /*05f0*/  STS [R21+0x39c], R18 ;  /* 0x00039c1215007388 */ /* 0x000fe20000000800 */
        /* <DEDUP_REMOVED lines=9> */
[----:B------:R4:W-:Y:S01]  /*0690*/  STS [R21+0x5ac], R14 ;  /* 0x0005ac0e15007388 */ /* 0x0009e20000000800 */
        /* <DEDUP_REMOVED lines=13> */
[----:B------:R-:W-:Y:S01]  /*0770*/  SHF.R.U32.HI R9, RZ, 0x17, R7 ;  /* 0x00000017ff097819 */ /* 0x000fe20000011607 */
[----:B------:R-:W-:Y:S01]  /*0780*/  STS [R21+0x738], R11 ;  /* 0x0007380b15007388 */ /* 0x000fe20000000800 */
[----:B------:R-:W-:Y:S02]  /*0790*/  LOP3.LUT R8, R8, 0x1, RZ, 0xc0, !PT ;  /* 0x0000000108087812 */ /* 0x000fe400078ec0ff */
[----:B------:R-:W-:Y:S02]  /*07a0*/  VOTE.ANY R12, PT, !P1 ;  /* 0x00000000000c7806 */ /* 0x000fe400048e0100 */
[----:B------:R-:W-:Y:S02]  /*07b0*/  ISETP.NE.U32.AND P1, PT, R10, 0x1, PT ;  /* 0x000000010a00780c */ /* 0x000fe40003f25070 */
[----:B------:R-:W-:Y:S01]  /*07c0*/  VOTE.ANY R10, PT, !P3 ;  /* 0x00000000000a7806 */ /* 0x000fe200058e0100 */
[----:B------:R-:W-:Y:S01]  /*07d0*/  STS [R21+0x6b4], R12 ;  /* 0x0006b40c15007388 */ /* 0x000fe20000000800 */
[----:B------:R-:W-:-:S02]  /*07e0*/  LOP3.LUT R22, R9, 0x1, RZ, 0xc0, !PT ;  /* 0x0000000109167812 */ /* 0x000fc400078ec0ff */
[----:B------:R-:W-:Y:S01]  /*07f0*/  ISETP.NE.U32.AND P3, PT, R8, 0x1, PT ;  /* 0x000000010800780c */ /* 0x000fe20003f65070 */
[----:B------:R-:W-:Y:S01]  /*0800*/  STS [R21+0x7bc], R10 ;  /* 0x0007bc0a15007388 */ /* 0x000fe20000000800 */
[----:B------:R-:W-:Y:S02]  /*0810*/  SHF.R.U32.HI R8, RZ, 0x18, R7 ;  /* 0x00000018ff087819 */ /* 0x000fe40000011607 */
[----:B------:R-:W-:Y:S02]  /*0820*/  VOTE.ANY R9, PT, !P4 ;  /* 0x0000000000097806 */ /* 0x000fe400060e0100 */
[----:B------:R-:W-:Y:S02]  /*0830*/  ISETP.NE.U32.AND P4, PT, R22, 0x1, PT ;  /* 0x000000011600780c */ /* 0x000fe40003f85070 */
[----:B------:R-:W-:Y:S01]  /*0840*/  LOP3.LUT R22, R8, 0x1, RZ, 0xc0, !PT ;  /* 0x0000000108167812 */ /* 0x000fe200078ec0ff */
[----:B------:R-:W-:Y:S01]  /*0850*/  STS [R21+0x840], R9 ;  /* 0x0008400915007388 */ /* 0x000fe20000000800 */
        /* <DEDUP_REMOVED lines=11> */
[----:B-1----:R-:W-:Y:S02]  /*0910*/  VOTE.ANY R26, PT, !P2 ;  /* 0x00000000001a7806 */ /* 0x002fe400050e0100 */
[----:B------:R-:W-:Y:S02]  /*0920*/  LOP3.LUT R27, R25, 0x1, RZ, 0xc0, !PT ;  /* 0x00000001191b7812 */ /* 0x000fe400078ec0ff */
[----:B------:R-:W-:Y:S01]  /*0930*/  VOTE.ANY R25, PT, !P0 ;  /* 0x0000000000197806 */ /* 0x000fe200040e0100 */
[----:B------:R-:W-:Y:S01]  /*0940*/  STS [R21+0xad4], R26 ;  /* 0x000ad41a15007388 */ /* 0x000fe20000000800 */
[----:B------:R-:W-:Y:S02]  /*0950*/  ISETP.NE.U32.AND P0, PT, R27, 0x1, PT ;  /* 0x000000011b00780c */ /* 0x000fe40003f05070 */
[--C-:B------:R-:W-:Y:S01]  /*0960*/  SHF.R.U32.HI R27, RZ, 0x1b, R7.reuse ;  /* 0x0000001bff1b7819 */ /* 0x100fe20000011607 */
[----:B------:R-:W-:Y:S01]  /*0970*/  STS [R21+0x9cc], R25 ;  /* 0x0009cc1915007388 */ /* 0x000fe20000000800 */
[----:B------:R-:W-:-:S02]  /*0980*/  SHF.R.U32.HI R29, RZ, 0x1f, R7 ;  /* 0x0000001fff1d7819 */ /* 0x000fc40000011607 */
[----:B------:R-:W-:Y:S02]  /*0990*/  LOP3.LUT R27, R27, 0x1, RZ, 0xc0, !PT ;  /* 0x000000011b1b7812 */ /* 0x000fe400078ec0ff */
[----:B--2---:R-:W-:Y:S02]  /*09a0*/  VOTE.ANY R28, PT, !P3 ;  /* 0x00000000001c7806 */ /* 0x004fe400058e0100 */
[----:B------:R-:W-:Y:S02]  /*09b0*/  ISETP.NE.U32.AND P1, PT, R27, 0x1, PT ;  /* 0x000000011b00780c */ /* 0x000fe40003f25070 */
[----:B------:R-:W-:Y:S01]  /*09c0*/  SHF.R.U32.HI R27, RZ, 0x1c, R7 ;  /* 0x0000001cff1b7819 */ /* 0x000fe20000011607 */
[----:B------:R-:W-:Y:S01]  /*09d0*/  STS [R21+0xb58], R28 ;  /* 0x000b581c15007388 */ /* 0x000fe20000000800 */
[----:B---3--:R-:W-:Y:S02]  /*09e0*/  VOTE.ANY R6, PT, !P5 ;  /* 0x0000000000067806 */ /* 0x008fe400068e0100 */
[----:B------:R-:W-:-:S02]  /*09f0*/  LOP3.LUT R27, R27, 0x1, RZ, 0xc0, !PT ;  /* 0x000000011b1b7812 */ /* 0x000fc400078ec0ff */
[----:B----4-:R-:W-:Y:S01]  /*0a00*/  VOTE.ANY R14, PT, !P6 ;  /* 0x00000000000e7806 */ /* 0x010fe200070e0100 */
[----:B------:R0:W-:Y:S01]  /*0a10*/  STS [R21+0xc60], R6 ;  /* 0x000c600615007388 */ /* 0x0001e20000000800 */
[----:B------:R-:W-:Y:S02]  /*0a20*/  ISETP.NE.U32.AND P2, PT, R27, 0x1, PT ;  /* 0x000000011b00780c */ /* 0x000fe40003f45070 */
[--C-:B------:R-:W-:Y:S01]  /*0a30*/  SHF.R.U32.HI R27, RZ, 0x1d, R7.reuse ;  /* 0x0000001dff1b7819 */ /* 0x100fe20000011607 */
[----:B------:R-:W-:Y:S01]  /*0a40*/  STS [R21+0xce4], R14 ;  /* 0x000ce40e15007388 */ /* 0x000fe20000000800 */
[----:B------:R-:W-:Y:S02]  /*0a50*/  SHF.R.U32.HI R7, RZ, 0x1e, R7 ;  /* 0x0000001eff077819 */ /* 0x000fe40000011607 */
[----:B------:R-:W-:Y:S02]  /*0a60*/  LOP3.LUT R27, R27, 0x1, RZ, 0xc0, !PT ;  /* 0x000000011b1b7812 */ /* 0x000fe400078ec0ff */
[----:B------:R-:W-:-:S02]  /*0a70*/  LOP3.LUT R7, R7, 0x1, RZ, 0xc0, !PT ;  /* 0x0000000107077812 */ /* 0x000fc400078ec0ff */
[----:B------:R-:W-:Y:S02]  /*0a80*/  ISETP.NE.U32.AND P3, PT, R27, 0x1, PT ;  /* 0x000000011b00780c */ /* 0x000fe40003f65070 */
[----:B------:R-:W-:Y:S02]  /*0a90*/  VOTE.ANY R27, PT, !P4 ;  /* 0x00000000001b7806 */ /* 0x000fe400060e0100 */
[----:B------:R-:W-:Y:S02]  /*0aa0*/  ISETP.NE.U32.AND P4, PT, R29, 0x1, PT ;  /* 0x000000011d00780c */ /* 0x000fe40003f85070 */
[----:B-----5:R-:W-:Y:S01]  /*0ab0*/  VOTE.ANY R8, PT, !P0 ;  /* 0x0000000000087806 */ /* 0x020fe200040e0100 */
[----:B------:R-:W-:Y:S01]  /*0ac0*/  STS [R21+0xbdc], R27 ;  /* 0x000bdc1b15007388 */ /* 0x000fe20000000800 */
[----:B------:R-:W-:Y:S02]  /*0ad0*/  VOTE.ANY R10, PT, !P1 ;  /* 0x00000000000a7806 */ /* 0x000fe400048e0100 */
[----:B------:R-:W-:Y:S01]  /*0ae0*/  VOTE.ANY R12, PT, !P2 ;  /* 0x00000000000c7806 */ /* 0x000fe200050e0100 */
[----:B------:R-:W-:Y:S02]  /*0af0*/  STS [R21+0xd68], R8 ;  /* 0x000d680815007388 */ /* 0x000fe40000000800 */
[----:B------:R-:W-:-:S02]  /*0b00*/  VOTE.ANY R16, PT, !P3 ;  /* 0x0000000000107806 */ /* 0x000fc400058e0100 */
[----:B------:R-:W-:Y:S02]  /*0b10*/  STS [R21+0xdec], R10 ;  /* 0x000dec0a15007388 */ /* 0x000fe40000000800 */
[----:B------:R-:W-:Y:S02]  /*0b20*/  VOTE.ANY R23, PT, !P4 ;  /* 0x0000000000177806 */ /* 0x000fe400060e0100 */
[----:B------:R-:W-:Y:S01]  /*0b30*/  ISETP.NE.U32.AND P4, PT, R7, 0x1, PT ;  /* 0x000000010700780c */ /* 0x000fe20003f85070 */
[----:B------:R-:W-:Y:S01]  /*0b40*/  STS [R21+0xe70], R12 ;  /* 0x000e700c15007388 */ /* 0x000fe20000000800 */
[----:B0-----:R-:W0:Y:S03]  /*0b50*/  LDC.64 R6, c[0x0][0x388] ;  /* 0x0000e200ff067b82 */ /* 0x001e260000000a00 */
[----:B------:R-:W-:Y:S04]  /*0b60*/  STS [R21+0xffc], R23 ;  /* 0x000ffc1715007388 */ /* 0x000fe80000000800 */
[----:B------:R-:W-:Y:S04]  /*0b70*/  STS [R21+0xef4], R16 ;  /* 0x000ef41015007388 */ /* 0x000fe80000000800 */
[----:B------:R-:W-:-:S05]  /*0b80*/  VOTE.ANY R18, PT, !P4 ;  /* 0x0000000000127806 */ /* 0x000fca00060e0100 */
[----:B------:R-:W-:Y:S04]  /*0b90*/  STS [R21+0xf78], R18 ;  /* 0x000f781215007388 */ /* 0x000fe80000000800 */
[----:B------:R-:W1:Y:S01]  /*0ba0*/  LDS R5, [R5] ;  /* 0x0000000005057984 */ /* 0x000e620000000800 */
[----:B0-----:R-:W-:-:S05]  /*0bb0*/  IMAD.WIDE.U32 R2, R3, 0x4, R6 ;  /* 0x0000000403027825 */ /* 0x001fca00078e0006 */
[----:B-1----:R-:W-:Y:S01]  /*0bc0*/  STG.E desc[UR4][R2.64], R5 ;  /* 0x0000000502007986 */ /* 0x002fe2000c101904 */
[----:B------:R-:W-:Y:S05]  /*0bd0*/  EXIT ;  /* 0x000000000000794d */ /* 0x000fea0003800000 */
.L_x_5:
        /* <DEDUP_REMOVED lines=10> */
.L_x_16:


//--------------------- .nv.shared._Z11shuf_8192_8PKjPj --------------------------
	.section	.nv.shared._Z11shuf_8192_8PKjPj,"aw",@nobits
	.sectionflags	@""
	.align	4
.nv.shared._Z11shuf_8192_8PKjPj:
	.zero		5248


//--------------------- .nv.shared.reserved.0     --------------------------
	.section	.nv.shared.reserved.0,"aw",@nobits
	.weak		__nv_reservedSMEM_offset_0_alias
	.size		__nv_reservedSMEM_offset_0_alias, 0, 64
	.other		__nv_reservedSMEM_offset_0_alias,@"STO_CUDA_RESERVED_SHARED STV_DEFAULT"
__nv_reservedSMEM_offset_0_alias:
	.zero		0
	.zero		64


//--------------------- .nv.shared._Z12shuf_8192_16PKjPj --------------------------
	.section	.nv.shared._Z12shuf_8192_16PKjPj,"aw",@nobits
	.sectionflags	@""
	.align	4
.nv.shared._Z12shuf_8192_16PKjPj:
	.zero		5248


//--------------------- .nv.shared._Z12shuf_8192_32PKjPj --------------------------
	.section	.nv.shared._Z12shuf_8192_32PKjPj,"aw",@nobits
	.sectionflags	@""
	.align	4
.nv.shared._Z12shuf_8192_32PKjPj:
	.zero		5248


//--------------------- .nv.constant0._Z11shuf_8192_8PKjPj --------------------------
	.section	.nv.constant0._Z11shuf_8192_8PKjPj,"a",@progbits
	.sectionflags	@""
	.align	4
.nv.constant0._Z11shuf_8192_8PKjPj:
	.zero		912


//--------------------- .nv.constant0._Z12shuf_8192_16PKjPj --------------------------
	.section	.nv.constant0._Z12shuf_8192_16PKjPj,"a",@progbits
	.sectionflags	@""
	.align	4
.nv.constant0._Z12shuf_8192_16PKjPj:
	.zero		912


//--------------------- .nv.constant0._Z12shuf_8192_32PKjPj --------------------------
	.section	.nv.constant0._Z12shuf_8192_32PKjPj,"a",@progbits
	.sectionflags	@""
	.align	4
.nv.constant0._Z12shuf_8192_32PKjPj:
	.zero		912


//--------------------- SYMBOLS --------------------------

	.type		.nv.reservedSmem.offset0,@object
	.size		.nv.reservedSmem.offset0,0x4
	.type		.nv.reservedSmem.cap,@object
	.size		.nv.reservedSmem.cap,0x4
